# CuTe-DSL kernel — source=cudnn_frontend_dsl family=gemm_amax
# config = {"ab_dtype": "Float4E2M1FN", "sf_vec": 32, "d_dtype": "Float8E4M3FN", "mma_mn": [128, 256], "cluster_mn": [1, 1]}


// ===== COMPILED SASS (sm_100a) =====

	.target	sm_100a

	.elftype	@"ET_EXEC"


//--------------------- .note.nv.tkinfo           --------------------------
	.section	.note.nv.tkinfo,"",@"SHT_NOTE"
	.sectionflags	@"SHF_NOTE_NV_TKINFO"
	.tkinfo
        /*0018*/ 	.word	0x00000081
        /*0030*/ 	.string	""
        /*0030*/ 	.string	"ptxas"
        /*0030*/ 	.string	"Cuda compilation tools, release 12.9, V12.9.83"
        /*0030*/ 	.string	"Build system must define TOOLS_VERSION_EXTENDED"
        /*0030*/ 	.string	"-O 3 -arch sm_100a "



//--------------------- .note.nv.cuver            --------------------------
	.section	.note.nv.cuver,"",@"SHT_NOTE"
	.sectionflags	@"SHF_NOTE_NV_CUVER"
        /*0018*/ 	.short	0x0001
        /*001a*/ 	.short	0x0064
        /*001c*/ 	.short	0x0001
        /*001e*/ 	.short	0x0000
        /*0020*/ 	.short	0x0001
        /*0022*/ 	.short	0x0000


//--------------------- .nv.info                  --------------------------
	.section	.nv.info,"",@"SHT_CUDA_INFO"
	.align	4


	//----- nvinfo : EIATTR_REGCOUNT
	.align		4
        /*0000*/ 	.byte	0x04, 0x2f
        /*0002*/ 	.short	(.L_4 - .L_3)
	.align		4
.L_3:
        /*0004*/ 	.word	index@(kernel_cutlass_kernel_cudnngemm_amaxdense_blockscaled_gemm_persistent_amaxSm100BlockScaledPersistentDenseGemmKernel_object_at__TiledMMA_ThrLayoutVMNK11110000_PermutationMNK____MMAAtom_Thr_0)
        /*0008*/ 	.word	0x0000002e


	//----- nvinfo : EIATTR_FRAME_SIZE
	.align		4
.L_4:
        /*000c*/ 	.byte	0x04, 0x11
        /*000e*/ 	.short	(.L_6 - .L_5)
	.align		4
.L_5:
        /*0010*/ 	.word	index@($__internal_2_$__cuda_sm10x_tcgen05_guardrail_trap_unallocated_columns_being_dealloced)
        /*0014*/ 	.word	0x00000000


	//----- nvinfo : EIATTR_FRAME_SIZE
	.align		4
.L_6:
        /*0018*/ 	.byte	0x04, 0x11
        /*001a*/ 	.short	(.L_8 - .L_7)
	.align		4
.L_7:
        /*001c*/ 	.word	index@($__internal_1_$__cuda_sm10x_tcgen05_guardrail_trap_phase_invalid_during_alloc)
        /*0020*/ 	.word	0x00000000


	//----- nvinfo : EIATTR_FRAME_SIZE
	.align		4
.L_8:
        /*0024*/ 	.byte	0x04, 0x11
        /*0026*/ 	.short	(.L_10 - .L_9)
	.align		4
.L_9:
        /*0028*/ 	.word	index@($__internal_0_$__cuda_sm10x_tcgen05_guardrail_trap_col_being_dealloced_not_returned_by_alloc)
        /*002c*/ 	.word	0x00000000


	//----- nvinfo : EIATTR_FRAME_SIZE
	.align		4
.L_10:
        /*0030*/ 	.byte	0x04, 0x11
        /*0032*/ 	.short	(.L_12 - .L_11)
	.align		4
.L_11:
        /*0034*/ 	.word	index@(kernel_cutlass_kernel_cudnngemm_amaxdense_blockscaled_gemm_persistent_amaxSm100BlockScaledPersistentDenseGemmKernel_object_at__TiledMMA_ThrLayoutVMNK11110000_PermutationMNK____MMAAtom_Thr_0)
        /*0038*/ 	.word	0x00000000


	//----- nvinfo : EIATTR_MIN_STACK_SIZE
	.align		4
.L_12:
        /*003c*/ 	.byte	0x04, 0x12
        /*003e*/ 	.short	(.L_14 - .L_13)
	.align		4
.L_13:
        /*0040*/ 	.word	index@(kernel_cutlass_kernel_cudnngemm_amaxdense_blockscaled_gemm_persistent_amaxSm100BlockScaledPersistentDenseGemmKernel_object_at__TiledMMA_ThrLayoutVMNK11110000_PermutationMNK____MMAAtom_Thr_0)
        /*0044*/ 	.word	0x00000000
.L_14:


//--------------------- .nv.info.kernel_cutlass_kernel_cudnngemm_amaxdense_blockscaled_gemm_persistent_amaxSm100BlockScaledPersistentDenseGemmKernel_object_at__TiledMMA_ThrLayoutVMNK11110000_PermutationMNK____MMAAtom_Thr_0 --------------------------
	.section	.nv.info.kernel_cutlass_kernel_cudnngemm_amaxdense_blockscaled_gemm_persistent_amaxSm100BlockScaledPersistentDenseGemmKernel_object_at__TiledMMA_ThrLayoutVMNK11110000_PermutationMNK____MMAAtom_Thr_0,"",@"SHT_CUDA_INFO"
	.sectionflags	@""
	.align	4


	//----- nvinfo : EIATTR_CUDA_API_VERSION
	.align		4
        /*0000*/ 	.byte	0x04, 0x37
        /*0002*/ 	.short	(.L_16 - .L_15)
.L_15:
        /*0004*/ 	.word	0x00000081


	//----- nvinfo : EIATTR_KPARAM_INFO
	.align		4
.L_16:
        /*0008*/ 	.byte	0x04, 0x17
        /*000a*/ 	.short	(.L_18 - .L_17)
.L_17:
        /*000c*/ 	.word	0x00000000
        /*0010*/ 	.short	0x000a
        /*0012*/ 	.short	0x02e0
        /*0014*/ 	.byte	0x00, 0xf0, 0x31, 0x00


	//----- nvinfo : EIATTR_KPARAM_INFO
	.align		4
.L_18:
        /*0018*/ 	.byte	0x04, 0x17
        /*001a*/ 	.short	(.L_20 - .L_19)
.L_19:
        /*001c*/ 	.word	0x00000000
        /*0020*/ 	.short	0x0009
        /*0022*/ 	.short	0x02d4
        /*0024*/ 	.byte	0x00, 0xf0, 0x31, 0x00


	//----- nvinfo : EIATTR_KPARAM_INFO
	.align		4
.L_20:
        /*0028*/ 	.byte	0x04, 0x17
        /*002a*/ 	.short	(.L_22 - .L_21)
.L_21:
        /*002c*/ 	.word	0x00000000
        /*0030*/ 	.short	0x0008
        /*0032*/ 	.short	0x02c8
        /*0034*/ 	.byte	0x00, 0xf0, 0x31, 0x00


	//----- nvinfo : EIATTR_KPARAM_INFO
	.align		4
.L_22:
        /*0038*/ 	.byte	0x04, 0x17
        /*003a*/ 	.short	(.L_24 - .L_23)
.L_23:
        /*003c*/ 	.word	0x00000000
        /*0040*/ 	.short	0x0007
        /*0042*/ 	.short	0x02c0
        /*0044*/ 	.byte	0x00, 0xf0, 0x21, 0x00


	//----- nvinfo : EIATTR_KPARAM_INFO
	.align		4
.L_24:
        /*0048*/ 	.byte	0x04, 0x17
        /*004a*/ 	.short	(.L_26 - .L_25)
.L_25:
        /*004c*/ 	.word	0x00000000
        /*0050*/ 	.short	0x0006
        /*0052*/ 	.short	0x0240
        /*0054*/ 	.byte	0x00, 0xf0, 0x01, 0x02


	//----- nvinfo : EIATTR_KPARAM_INFO
	.align		4
.L_26:
        /*0058*/ 	.byte	0x04, 0x17
        /*005a*/ 	.short	(.L_28 - .L_27)
.L_27:
        /*005c*/ 	.word	0x00000000
        /*0060*/ 	.short	0x0005
        /*0062*/ 	.short	0x01c0
        /*0064*/ 	.byte	0x00, 0xf0, 0x01, 0x02


	//----- nvinfo : EIATTR_KPARAM_INFO
	.align		4
.L_28:
        /*0068*/ 	.byte	0x04, 0x17
        /*006a*/ 	.short	(.L_30 - .L_29)
.L_29:
        /*006c*/ 	.word	0x00000000
        /*0070*/ 	.short	0x0004
        /*0072*/ 	.short	0x0140
        /*0074*/ 	.byte	0x00, 0xf0, 0x01, 0x02


	//----- nvinfo : EIATTR_KPARAM_INFO
	.align		4
.L_30:
        /*0078*/ 	.byte	0x04, 0x17
        /*007a*/ 	.short	(.L_32 - .L_31)
.L_31:
        /*007c*/ 	.word	0x00000000
        /*0080*/ 	.short	0x0003
        /*0082*/ 	.short	0x00c0
        /*0084*/ 	.byte	0x00, 0xf0, 0x01, 0x02


	//----- nvinfo : EIATTR_KPARAM_INFO
	.align		4
.L_32:
        /*0088*/ 	.byte	0x04, 0x17
        /*008a*/ 	.short	(.L_34 - .L_33)
.L_33:
        /*008c*/ 	.word	0x00000000
        /*0090*/ 	.short	0x0002
        /*0092*/ 	.short	0x0040
        /*0094*/ 	.byte	0x00, 0xf0, 0x01, 0x02


	//----- nvinfo : EIATTR_KPARAM_INFO
	.align		4
.L_34:
        /*0098*/ 	.byte	0x04, 0x17
        /*009a*/ 	.short	(.L_36 - .L_35)
.L_35:
        /*009c*/ 	.word	0x00000000
        /*00a0*/ 	.short	0x0001
        /*00a2*/ 	.short	0x000c
        /*00a4*/ 	.byte	0x00, 0xf0, 0x31, 0x00


	//----- nvinfo : EIATTR_KPARAM_INFO
	.align		4
.L_36:
        /*00a8*/ 	.byte	0x04, 0x17
        /*00aa*/ 	.short	(.L_38 - .L_37)
.L_37:
        /*00ac*/ 	.word	0x00000000
        /*00b0*/ 	.short	0x0000
        /*00b2*/ 	.short	0x0000
        /*00b4*/ 	.byte	0x00, 0xf0, 0x31, 0x00


	//----- nvinfo : EIATTR_AT_ENTRY_FRAGMENTS
	.align		4
.L_38:
        /*00b8*/ 	.byte	0x04, 0x4f
        /*00ba*/ 	.short	(.L_40 - .L_39)


	//   ....[0]....
.L_39:
        /*00bc*/ 	.word	0x00000004


	//----- nvinfo : EIATTR_RESERVED_SMEM_USED
	.align		4
.L_40:
        /*00c0*/ 	.byte	0x01, 0x41
	.zero		2


	//----- nvinfo : EIATTR_SPARSE_MMA_MASK
	.align		4
        /*00c4*/ 	.byte	0x03, 0x50
        /*00c6*/ 	.short	0x0000


	//----- nvinfo : EIATTR_TCGEN05_1CTA_USED
	.align		4
        /*00c8*/ 	.byte	0x01, 0x51
	.zero		2


	//----- nvinfo : EIATTR_MAXREG_COUNT
	.align		4
        /*00cc*/ 	.byte	0x03, 0x1b
        /*00ce*/ 	.short	0x00ff


	//----- nvinfo : EIATTR_NUM_BARRIERS
	.align		4
        /*00d0*/ 	.byte	0x02, 0x4c
        /*00d2*/ 	.byte	0x04
	.zero		1


	//----- nvinfo : EIATTR_INT_WARP_WIDE_INSTR_OFFSETS
	.align		4
        /*00d4*/ 	.byte	0x04, 0x31
        /*00d6*/ 	.short	(.L_42 - .L_41)


	//   ....[0]....
.L_41:
        /*00d8*/ 	.word	0x00002a40


	//   ....[1]....
        /*00dc*/ 	.word	0x00002a70


	//----- nvinfo : EIATTR_COOP_GROUP_MASK_REGIDS
	.align		4
.L_42:
        /*00e0*/ 	.byte	0x04, 0x29
        /*00e2*/ 	.short	(.L_44 - .L_43)


	//   ....[0]....
.L_43:
        /*00e4*/ 	.word	0xffffffff


	//   ....[1]....
        /*00e8*/ 	.word	0xffffffff


	//   ....[2]....
        /*00ec*/ 	.word	0xffffffff


	//   ....[3]....
        /*00f0*/ 	.word	0xffffffff


	//   ....[4]....
        /*00f4*/ 	.word	0xffffffff


	//----- nvinfo : EIATTR_COOP_GROUP_INSTR_OFFSETS
	.align		4
.L_44:
        /*00f8*/ 	.byte	0x04, 0x28
        /*00fa*/ 	.short	(.L_46 - .L_45)


	//   ....[0]....
.L_45:
        /*00fc*/ 	.word	0x00001900


	//   ....[1]....
        /*0100*/ 	.word	0x00001bc0


	//   ....[2]....
        /*0104*/ 	.word	0x000025a0


	//   ....[3]....
        /*0108*/ 	.word	0x00002910


	//   ....[4]....
        /*010c*/ 	.word	0x00002b20


	//----- nvinfo : EIATTR_VRC_CTA_INIT_COUNT
	.align		4
.L_46:
        /*0110*/ 	.byte	0x02, 0x4a
        /*0112*/ 	.byte	0x80
	.zero		1


	//----- nvinfo : EIATTR_MBARRIER_INSTR_OFFSETS
	.align		4
        /*0114*/ 	.byte	0x04, 0x39
        /*0116*/ 	.short	(.L_48 - .L_47)


	//   ....[0]....
.L_47:
        /*0118*/ 	.word	0x00000290
        /*011c*/ 	.word	0x000000ff
        /*0120*/ 	.word	0x00000000
        /*0124*/ 	.short	0x0100
        /*0126*/ 	.byte	0x05
	.zero		1


	//   ....[1]....
        /*0128*/ 	.word	0x000002a0
        /*012c*/ 	.word	0x000000ff
        /*0130*/ 	.word	0x00000008
        /*0134*/ 	.short	0x0100
        /*0136*/ 	.byte	0x05
	.zero		1


	//   ....[2]....
        /*0138*/ 	.word	0x000002b0
        /*013c*/ 	.word	0x000000ff
        /*0140*/ 	.word	0x00000010
        /*0144*/ 	.short	0x0100
        /*0146*/ 	.byte	0x05
	.zero		1


	//   ....[3]....
        /*0148*/ 	.word	0x000002c0
        /*014c*/ 	.word	0x000000ff
        /*0150*/ 	.word	0x00000018
        /*0154*/ 	.short	0x0100
        /*0156*/ 	.byte	0x05
	.zero		1


	//   ....[4]....
        /*0158*/ 	.word	0x000002d0
        /*015c*/ 	.word	0x000000ff
        /*0160*/ 	.word	0x00000020
        /*0164*/ 	.short	0x0100
        /*0166*/ 	.byte	0x05
	.zero		1


	//   ....[5]....
        /*0168*/ 	.word	0x000002e0
        /*016c*/ 	.word	0x000000ff
        /*0170*/ 	.word	0x00000028
        /*0174*/ 	.short	0x0100
        /*0176*/ 	.byte	0x05
	.zero		1


	//   ....[6]....
        /*0178*/ 	.word	0x000002f0
        /*017c*/ 	.word	0x000000ff
        /*0180*/ 	.word	0x00000030
        /*0184*/ 	.short	0x0100
        /*0186*/ 	.byte	0x05
	.zero		1


	//   ....[7]....
        /*0188*/ 	.word	0x00000300
        /*018c*/ 	.word	0x000000ff
        /*0190*/ 	.word	0x00000038
        /*0194*/ 	.short	0x0100
        /*0196*/ 	.byte	0x05
	.zero		1


	//   ....[8]....
        /*0198*/ 	.word	0x00000440
        /*019c*/ 	.word	0x000000ff
        /*01a0*/ 	.word	0x00000040
        /*01a4*/ 	.short	0x0100
        /*01a6*/ 	.byte	0x06
	.zero		1


	//   ....[9]....
        /*01a8*/ 	.word	0x00000450
        /*01ac*/ 	.word	0x000000ff
        /*01b0*/ 	.word	0x00000048
        /*01b4*/ 	.short	0x0100
        /*01b6*/ 	.byte	0x06
	.zero		1


	//   ....[10]....
        /*01b8*/ 	.word	0x00000800
        /*01bc*/ 	.word	0x000000ff
        /*01c0*/ 	.word	0x00000020
        /*01c4*/ 	.short	0x010a
        /*01c6*/ 	.byte	0x06
	.zero		1


	//   ....[11]....
        /*01c8*/ 	.word	0x00000a10
        /*01cc*/ 	.word	0x000000ff
        /*01d0*/ 	.word	0x00000020
        /*01d4*/ 	.short	0x010a
        /*01d6*/ 	.byte	0x19
	.zero		1


	//   ....[12]....
        /*01d8*/ 	.word	0x00000b60
        /*01dc*/ 	.word	0x000000ff
        /*01e0*/ 	.word	0x00000020
        /*01e4*/ 	.short	0x010a
        /*01e6*/ 	.byte	0x1d
	.zero		1


	//   ....[13]....
        /*01e8*/ 	.word	0x00000e60
        /*01ec*/ 	.word	0x000000ff
        /*01f0*/ 	.word	0x00000020
        /*01f4*/ 	.short	0x010a
        /*01f6*/ 	.byte	0x04
	.zero		1


	//   ....[14]....
        /*01f8*/ 	.word	0x000013a0
        /*01fc*/ 	.word	0x000000ff
        /*0200*/ 	.word	0x00000000
        /*0204*/ 	.short	0x010a
        /*0206*/ 	.byte	0x11
	.zero		1


	//   ....[15]....
        /*0208*/ 	.word	0x000013b0
        /*020c*/ 	.word	0x000000ff
        /*0210*/ 	.word	0x00000048
        /*0214*/ 	.short	0x010a
        /*0216*/ 	.byte	0x0c
	.zero		1


	//   ....[16]....
        /*0218*/ 	.word	0x00001620
        /*021c*/ 	.word	0x000000ff
        /*0220*/ 	.word	0x00000000
        /*0224*/ 	.short	0x010a
        /*0226*/ 	.byte	0x11
	.zero		1


	//   ....[17]....
        /*0228*/ 	.word	0x000017a0
        /*022c*/ 	.word	0x000000ff
        /*0230*/ 	.word	0x00000000
        /*0234*/ 	.short	0x010a
        /*0236*/ 	.byte	0x11
	.zero		1


	//   ....[18]....
        /*0238*/ 	.word	0x000018a0
        /*023c*/ 	.word	0x00000009
        /*0240*/ 	.word	0x00000048
        /*0244*/ 	.short	0x010a
        /*0246*/ 	.byte	0xff
	.zero		1


	//   ....[19]....
        /*0248*/ 	.word	0x000020a0
        /*024c*/ 	.word	0x00000005
        /*0250*/ 	.word	0x00000040
        /*0254*/ 	.short	0x010a
        /*0256*/ 	.byte	0xff
	.zero		1


	//   ....[20]....
        /*0258*/ 	.word	0x00002710
        /*025c*/ 	.word	0x000000ff
        /*0260*/ 	.word	0x00000048
        /*0264*/ 	.short	0x0101
        /*0266*/ 	.byte	0x07
	.zero		1


	//   ....[21]....
        /*0268*/ 	.word	0x00002b80
        /*026c*/ 	.word	0x00000000
        /*0270*/ 	.word	0x00000020
        /*0274*/ 	.short	0x010a
        /*0276*/ 	.byte	0xff
	.zero		1


	//   ....[22]....
        /*0278*/ 	.word	0x00002c00
        /*027c*/ 	.word	0x00000000
        /*0280*/ 	.word	0x00000020
        /*0284*/ 	.short	0x010a
        /*0286*/ 	.byte	0xff
	.zero		1


	//   ....[23]....
        /*0288*/ 	.word	0x00002c80
        /*028c*/ 	.word	0x00000000
        /*0290*/ 	.word	0x00000048
        /*0294*/ 	.short	0x010a
        /*0296*/ 	.byte	0xff
	.zero		1


	//   ....[24]....
        /*0298*/ 	.word	0x00002d00
        /*029c*/ 	.word	0x00000000
        /*02a0*/ 	.word	0x00000000
        /*02a4*/ 	.short	0x010a
        /*02a6*/ 	.byte	0xff
	.zero		1


	//   ....[25]....
        /*02a8*/ 	.word	0x00002d60
        /*02ac*/ 	.word	0x00000009
        /*02b0*/ 	.word	0x00000048
        /*02b4*/ 	.short	0x010a
        /*02b6*/ 	.byte	0xff
	.zero		1


	//   ....[26]....
        /*02b8*/ 	.word	0x00002dd0
        /*02bc*/ 	.word	0x00000005
        /*02c0*/ 	.word	0x00000040
        /*02c4*/ 	.short	0x010a
        /*02c6*/ 	.byte	0xff
	.zero		1


	//----- nvinfo : EIATTR_NUM_MBARRIERS
	.align		4
.L_48:
        /*02c8*/ 	.byte	0x03, 0x38
        /*02ca*/ 	.short	0x000a


	//----- nvinfo : EIATTR_EXIT_INSTR_OFFSETS
	.align		4
        /*02cc*/ 	.byte	0x04, 0x1c
        /*02ce*/ 	.short	(.L_50 - .L_49)


	//   ....[0]....
.L_49:
        /*02d0*/ 	.word	0x000018d0


	//   ....[1]....
        /*02d4*/ 	.word	0x00002b40


	//----- nvinfo : EIATTR_REQNTID
	.align		4
.L_50:
        /*02d8*/ 	.byte	0x04, 0x10
        /*02da*/ 	.short	(.L_52 - .L_51)
.L_51:
        /*02dc*/ 	.word	0x000000c0
        /*02e0*/ 	.word	0x00000001
        /*02e4*/ 	.word	0x00000001


	//----- nvinfo : EIATTR_CRS_STACK_SIZE
	.align		4
.L_52:
        /*02e8*/ 	.byte	0x04, 0x1e
        /*02ea*/ 	.short	(.L_54 - .L_53)
.L_53:
        /*02ec*/ 	.word	0x00000000


	//----- nvinfo : EIATTR_CBANK_PARAM_SIZE
	.align		4
.L_54:
        /*02f0*/ 	.byte	0x03, 0x19
        /*02f2*/ 	.short	0x02ec


	//----- nvinfo : EIATTR_PARAM_CBANK
	.align		4
        /*02f4*/ 	.byte	0x04, 0x0a
        /*02f6*/ 	.short	(.L_56 - .L_55)
	.align		4
.L_55:
        /*02f8*/ 	.word	index@(.nv.constant0.kernel_cutlass_kernel_cudnngemm_amaxdense_blockscaled_gemm_persistent_amaxSm100BlockScaledPersistentDenseGemmKernel_object_at__TiledMMA_ThrLayoutVMNK11110000_PermutationMNK____MMAAtom_Thr_0)
        /*02fc*/ 	.short	0x0380
        /*02fe*/ 	.short	0x02ec


	//----- nvinfo : EIATTR_SW_WAR
	.align		4
.L_56:
        /*0300*/ 	.byte	0x04, 0x36
        /*0302*/ 	.short	(.L_58 - .L_57)
.L_57:
        /*0304*/ 	.word	0x00000008
.L_58:


//--------------------- .nv.compat                --------------------------
	.section	.nv.compat,"",@"SHT_CUDA_COMPAT_INFO"
	.align	4
        /*0000*/ 	.byte	0x02, 0x02, 0x02, 0x00, 0x02, 0x05, 0x05, 0x00, 0x02, 0x03, 0x01, 0x00, 0x02, 0x06, 0x01, 0x00


//--------------------- .nv.callgraph             --------------------------
	.section	.nv.callgraph,"",@"SHT_CUDA_CALLGRAPH"
	.align	4
	.sectionentsize	8
	.align		4
        /*0000*/ 	.word	0x00000000
	.align		4
        /*0004*/ 	.word	0xffffffff
	.align		4
        /*0008*/ 	.word	0x00000000
	.align		4
        /*000c*/ 	.word	0xfffffffe
	.align		4
        /*0010*/ 	.word	0x00000000
	.align		4
        /*0014*/ 	.word	0xfffffffd
	.align		4
        /*0018*/ 	.word	0x00000000
	.align		4
        /*001c*/ 	.word	0xfffffffc


//--------------------- .text.kernel_cutlass_kernel_cudnngemm_amaxdense_blockscaled_gemm_persistent_amaxSm100BlockScaledPersistentDenseGemmKernel_object_at__TiledMMA_ThrLayoutVMNK11110000_PermutationMNK____MMAAtom_Thr_0 --------------------------
	.section	.text.kernel_cutlass_kernel_cudnngemm_amaxdense_blockscaled_gemm_persistent_amaxSm100BlockScaledPersistentDenseGemmKernel_object_at__TiledMMA_ThrLayoutVMNK11110000_PermutationMNK____MMAAtom_Thr_0,"ax",@progbits
	.align	128
        .global         kernel_cutlass_kernel_cudnngemm_amaxdense_blockscaled_gemm_persistent_amaxSm100BlockScaledPersistentDenseGemmKernel_object_at__TiledMMA_ThrLayoutVMNK11110000_PermutationMNK____MMAAtom_Thr_0
        .type           kernel_cutlass_kernel_cudnngemm_amaxdense_blockscaled_gemm_persistent_amaxSm100BlockScaledPersistentDenseGemmKernel_object_at__TiledMMA_ThrLayoutVMNK11110000_PermutationMNK____MMAAtom_Thr_0,@function
        .size           kernel_cutlass_kernel_cudnngemm_amaxdense_blockscaled_gemm_persistent_amaxSm100BlockScaledPersistentDenseGemmKernel_object_at__TiledMMA_ThrLayoutVMNK11110000_PermutationMNK____MMAAtom_Thr_0,(.L_x_45 - kernel_cutlass_kernel_cudnngemm_amaxdense_blockscaled_gemm_persistent_amaxSm100BlockScaledPersistentDenseGemmKernel_object_at__TiledMMA_ThrLayoutVMNK11110000_PermutationMNK____MMAAtom_Thr_0)
        .other          kernel_cutlass_kernel_cudnngemm_amaxdense_blockscaled_gemm_persistent_amaxSm100BlockScaledPersistentDenseGemmKernel_object_at__TiledMMA_ThrLayoutVMNK11110000_PermutationMNK____MMAAtom_Thr_0,@"STO_CUDA_ENTRY STV_DEFAULT"
kernel_cutlass_kernel_cudnngemm_amaxdense_blockscaled_gemm_persistent_amaxSm100BlockScaledPersistentDenseGemmKernel_object_at__TiledMMA_ThrLayoutVMNK11110000_PermutationMNK____MMAAtom_Thr_0:
.text.kernel_cutlass_kernel_cudnngemm_amaxdense_blockscaled_gemm_persistent_amaxSm100BlockScaledPersistentDenseGemmKernel_object_at__TiledMMA_ThrLayoutVMNK11110000_PermutationMNK____MMAAtom_Thr_0:
[----:B------:R-:W1:Y:S01]  /*0000*/  LDC R1, c[0x0][0x37c] ;  /* 0x0000df00ff017b82 */ /* 0x000e620000000800 */
[----:B------:R-:W2:Y:S01]  /*0010*/  S2R R3, SR_TID.X ;  /* 0x0000000000037919 */ /* 0x000ea20000002100 */
[----:B------:R-:W3:Y:S01]  /*0020*/  LDCU.U8 UR5, c[0x0][0x382] ;  /* 0x00007040ff0577ac */ /* 0x000ee20008000000 */
[----:B------:R-:W4:Y:S01]  /*0030*/  LDCU.U8 UR4, c[0x0][0x381] ;  /* 0x00007020ff0477ac */ /* 0x000f220008000000 */
[----:B---3--:R-:W-:Y:S02]  /*0040*/  ULOP3.LUT UR5, UR5, 0x1, URZ, 0xc0, !UPT ;  /* 0x0000000105057892 */ /* 0x008fe4000f8ec0ff */
[----:B----4-:R-:W-:Y:S02]  /*0050*/  ULOP3.LUT UR4, UR4, 0x1, URZ, 0xc0, !UPT ;  /* 0x0000000104047892 */ /* 0x010fe4000f8ec0ff */
[----:B------:R-:W-:Y:S02]  /*0060*/  UISETP.NE.U32.AND UP6, UPT, UR5, 0x1, UPT ;  /* 0x000000010500788c */ /* 0x000fe4000bfc5070 */
[----:B------:R-:W-:Y:S01]  /*0070*/  UISETP.NE.U32.AND UP5, UPT, UR4, 0x1, UPT ;  /* 0x000000010400788c */ /* 0x000fe2000bfa5070 */
[----:B--2---:R-:W-:-:S04]  /*0080*/  SHF.R.U32.HI R5, RZ, 0x5, R3 ;  /* 0x00000005ff057819 */ /* 0x004fc80000011603 */
[----:B------:R-:W-:-:S13]  /*0090*/  ISETP.NE.AND P1, PT, R5, 0x5, PT ;  /* 0x000000050500780c */ /* 0x000fda0003f25270 */
[----:B-1----:R-:W-:Y:S05]  /*00a0*/  @P1 BRA `(.L_x_0) ;  /* 0x0000000000481947 */ /* 0x002fea0003800000 */
[----:B------:R-:W1:Y:S02]  /*00b0*/  LDCU.64 UR4, c[0x0][0x348] ;  /* 0x00006900ff0477ac */ /* 0x000e640008000a00 */
[----:B-1----:R-:W-:Y:S02]  /*00c0*/  UIADD3 UR12, UP4, UPT, UR4, 0x40, URZ ;  /* 0x00000040040c7890 */ /* 0x002fe4000ff9e0ff */
[----:B------:R-:W-:Y:S02]  /*00d0*/  UIADD3 UR10, UP3, UPT, UR4, 0xc0, URZ ;  /* 0x000000c0040a7890 */ /* 0x000fe4000ff7e0ff */
[----:B------:R-:W-:Y:S02]  /*00e0*/  UIADD3 UR8, UP2, UPT, UR4, 0x140, URZ ;  /* 0x0000014004087890 */ /* 0x000fe4000ff5e0ff */
[----:B------:R-:W-:Y:S02]  /*00f0*/  UIADD3 UR6, UP1, UPT, UR4, 0x1c0, URZ ;  /* 0x000001c004067890 */ /* 0x000fe4000ff3e0ff */
[----:B------:R-:W-:-:S02]  /*0100*/  UIADD3 UR4, UP0, UPT, UR4, 0x240, URZ ;  /* 0x0000024004047890 */ /* 0x000fc4000ff1e0ff */
[----:B------:R-:W-:Y:S02]  /*0110*/  UIADD3.X UR13, UPT, UPT, URZ, UR5, URZ, UP4, !UPT ;  /* 0x00000005ff0d7290 */ /* 0x000fe4000a7fe4ff */
[----:B------:R-:W-:Y:S02]  /*0120*/  UIADD3.X UR11, UPT, UPT, URZ, UR5, URZ, UP3, !UPT ;  /* 0x00000005ff0b7290 */ /* 0x000fe40009ffe4ff */
[----:B------:R-:W-:Y:S02]  /*0130*/  UIADD3.X UR9, UPT, UPT, URZ, UR5, URZ, UP2, !UPT ;  /* 0x00000005ff097290 */ /* 0x000fe400097fe4ff */
[----:B------:R-:W-:Y:S02]  /*0140*/  UIADD3.X UR7, UPT, UPT, URZ, UR5, URZ, UP1, !UPT ;  /* 0x00000005ff077290 */ /* 0x000fe40008ffe4ff */
[----:B------:R-:W-:Y:S01]  /*0150*/  UIADD3.X UR5, UPT, UPT, URZ, UR5, URZ, UP0, !UPT ;  /* 0x00000005ff057290 */ /* 0x000fe200087fe4ff */
[----:B------:R1:W-:Y:S02]  /*0160*/  UTMACCTL.PF [UR12] ;  /* 0x000000000c0079b9 */ /* 0x0003e40008040000 */
[----:B------:R1:W-:Y:S02]  /*0170*/  UTMACCTL.PF [UR10] ;  /* 0x000000000a0079b9 */ /* 0x0003e40008040000 */
[----:B------:R1:W-:Y:S02]  /*0180*/  UTMACCTL.PF [UR8] ;  /* 0x00000000080079b9 */ /* 0x0003e40008040000 */
[----:B------:R1:W-:Y:S02]  /*0190*/  UTMACCTL.PF [UR6] ;  /* 0x00000000060079b9 */ /* 0x0003e40008040000 */
[----:B------:R1:W-:Y:S01]  /*01a0*/  UTMACCTL.PF [UR4] ;  /* 0x00000000040079b9 */ /* 0x0003e20008040000 */
[----:B------:R-:W-:Y:S01]  /*01b0*/  UPLOP3.LUT UP4, UPT, UPT, UPT, UPT, 0x40, 0x4 ;  /* 0x000000000004789c */ /* 0x000fe20003f8e870 */
[----:B-1----:R-:W-:Y:S10]  /*01c0*/  BRA `(.L_x_1) ;  /* 0x0000000000547947 */ /* 0x002ff40003800000 */
.L_x_0:
[----:B------:R-:W-:Y:S01]  /*01d0*/  ISETP.NE.AND P0, PT, R5, RZ, PT ;  /* 0x000000ff0500720c */ /* 0x000fe20003f05270 */
[----:B------:R-:W-:-:S12]  /*01e0*/  UPLOP3.LUT UP4, UPT, UPT, UPT, UPT, 0x40, 0x4 ;  /* 0x000000000004789c */ /* 0x000fd80003f8e870 */
[----:B------:R-:W-:Y:S05]  /*01f0*/  @P0 BRA `(.L_x_1) ;  /* 0x0000000000480947 */ /* 0x000fea0003800000 */
[----:B------:R-:W1:Y:S01]  /*0200*/  S2UR UR5, SR_CgaCtaId ;  /* 0x00000000000579c3 */ /* 0x000e620000008800 */
[----:B------:R-:W-:Y:S01]  /*0210*/  UMOV UR6, 0x400 ;  /* 0x0000040000067882 */ /* 0x000fe20000000000 */
[----:B------:R-:W-:Y:S01]  /*0220*/  UMOV UR4, 0x1 ;  /* 0x0000000100047882 */ /* 0x000fe20000000000 */
[----:B------:R-:W-:Y:S02]  /*0230*/  UPLOP3.LUT UP4, UPT, UPT, UPT, UPT, 0x80, 0x8 ;  /* 0x000000000008789c */ /* 0x000fe40003f8f070 */
[----:B-1----:R-:W-:Y:S02]  /*0240*/  ULEA UR5, UR5, UR6, 0x18 ;  /* 0x0000000605057291 */ /* 0x002fe4000f8ec0ff */
[----:B------:R-:W-:-:S04]  /*0250*/  UIADD3 UR6, UPT, UPT, -UR4, 0x100000, URZ ;  /* 0x0010000004067890 */ /* 0x000fc8000fffe1ff */
[----:B------:R-:W-:Y:S02]  /*0260*/  USHF.L.U32 UR7, UR6, 0xb, URZ ;  /* 0x0000000b06077899 */ /* 0x000fe400080006ff */
[----:B------:R-:W-:Y:S01]  /*0270*/  USHF.L.U32 UR6, UR6, 0x1, URZ ;  /* 0x0000000106067899 */ /* 0x000fe200080006ff */
[----:B------:R-:W1:Y:S11]  /*0280*/  FENCE.VIEW.ASYNC.S ;  /* 0x00000000000073c6 */ /* 0x000e760000000000 */
[----:B-1----:R1:W2:Y:S01]  /*0290*/  SYNCS.EXCH.64 URZ, [UR5], UR6 ;  /* 0x0000000605ff75b2 */ /* 0x0022a20008000100 */
[----:B------:R1:W3:Y:S01]  /*02a0*/  SYNCS.EXCH.64 URZ, [UR5+0x8], UR6 ;  /* 0x0000080605ff75b2 */ /* 0x0002e20008000100 */
[----:B------:R1:W4:Y:S01]  /*02b0*/  SYNCS.EXCH.64 URZ, [UR5+0x10], UR6 ;  /* 0x0000100605ff75b2 */ /* 0x0003220008000100 */
[----:B------:R1:W5:Y:S01]  /*02c0*/  SYNCS.EXCH.64 URZ, [UR5+0x18], UR6 ;  /* 0x0000180605ff75b2 */ /* 0x0003620008000100 */
[----:B------:R1:W1:Y:S01]  /*02d0*/  SYNCS.EXCH.64 URZ, [UR5+0x20], UR6 ;  /* 0x0000200605ff75b2 */ /* 0x0002620008000100 */
[----:B------:R1:W1:Y:S01]  /*02e0*/  SYNCS.EXCH.64 URZ, [UR5+0x28], UR6 ;  /* 0x0000280605ff75b2 */ /* 0x0002620008000100 */
[----:B------:R1:W1:Y:S01]  /*02f0*/  SYNCS.EXCH.64 URZ, [UR5+0x30], UR6 ;  /* 0x0000300605ff75b2 */ /* 0x0002620008000100 */
[----:B------:R1:W1:Y:S01]  /*0300*/  SYNCS.EXCH.64 URZ, [UR5+0x38], UR6 ;  /* 0x0000380605ff75b2 */ /* 0x0002620008000100 */
[----:B------:R-:W-:Y:S01]  /*0310*/  NOP ;  /* 0x0000000000007918 */ /* 0x000fe20000000000 */
.L_x_1:
[----:B------:R-:W-:Y:S01]  /*0320*/  NOP ;  /* 0x0000000000007918 */ /* 0x000fe20000000000 */
[----:B------:R-:W5:Y:S01]  /*0330*/  LDCU.U8 UR23, c[0x0][0x650] ;  /* 0x0000ca00ff1777ac */ /* 0x000f620008000000 */
[----:B------:R-:W4:Y:S01]  /*0340*/  LDCU.U8 UR22, c[0x0][0x651] ;  /* 0x0000ca20ff1677ac */ /* 0x000f220008000000 */
[----:B------:R-:W3:Y:S02]  /*0350*/  LDCU.U8 UR21, c[0x0][0x65c] ;  /* 0x0000cb80ff1577ac */ /* 0x000ee40008000000 */
[----:B-12345:R-:W-:Y:S06]  /*0360*/  BAR.SYNC.DEFER_BLOCKING 0x0 ;  /* 0x0000000000007b1d */ /* 0x03efec0000010000 */
[----:B------:R-:W-:Y:S05]  /*0370*/  BRA.U !UP4, `(.L_x_2) ;  /* 0x000000010c3c7547 */ /* 0x000fea000b800000 */
[----:B------:R-:W1:Y:S01]  /*0380*/  S2UR UR6, SR_CgaCtaId ;  /* 0x00000000000679c3 */ /* 0x000e620000008800 */
[----:B------:R-:W-:Y:S01]  /*0390*/  UMOV UR7, 0x400 ;  /* 0x0000040000077882 */ /* 0x000fe20000000000 */
[----:B------:R-:W-:Y:S01]  /*03a0*/  UMOV UR5, 0x1 ;  /* 0x0000000100057882 */ /* 0x000fe20000000000 */
[----:B------:R-:W-:Y:S01]  /*03b0*/  UMOV UR4, 0x4 ;  /* 0x0000000400047882 */ /* 0x000fe20000000000 */
[----:B------:R-:W-:-:S04]  /*03c0*/  UIADD3 UR8, UPT, UPT, -UR5, 0x100000, URZ ;  /* 0x0010000005087890 */ /* 0x000fc8000fffe1ff */
[----:B------:R-:W-:Y:S02]  /*03d0*/  USHF.L.U32 UR9, UR8, 0xb, URZ ;  /* 0x0000000b08097899 */ /* 0x000fe400080006ff */
[----:B------:R-:W-:Y:S02]  /*03e0*/  USHF.L.U32 UR8, UR8, 0x1, URZ ;  /* 0x0000000108087899 */ /* 0x000fe400080006ff */
[----:B------:R-:W-:-:S04]  /*03f0*/  UIADD3 UR4, UPT, UPT, -UR4, 0x100000, URZ ;  /* 0x0010000004047890 */ /* 0x000fc8000fffe1ff */
[----:B------:R-:W-:Y:S02]  /*0400*/  USHF.L.U32 UR5, UR4, 0xb, URZ ;  /* 0x0000000b04057899 */ /* 0x000fe400080006ff */
[----:B------:R-:W-:Y:S02]  /*0410*/  USHF.L.U32 UR4, UR4, 0x1, URZ ;  /* 0x0000000104047899 */ /* 0x000fe400080006ff */
[----:B-1----:R-:W-:Y:S01]  /*0420*/  ULEA UR6, UR6, UR7, 0x18 ;  /* 0x0000000706067291 */ /* 0x002fe2000f8ec0ff */
[----:B------:R-:W1:Y:S11]  /*0430*/  FENCE.VIEW.ASYNC.S ;  /* 0x00000000000073c6 */ /* 0x000e760000000000 */
[----:B-1----:R1:W2:Y:S01]  /*0440*/  SYNCS.EXCH.64 URZ, [UR6+0x40], UR8 ;  /* 0x0000400806ff75b2 */ /* 0x0022a20008000100 */
[----:B------:R1:W3:Y:S01]  /*0450*/  SYNCS.EXCH.64 URZ, [UR6+0x48], UR4 ;  /* 0x0000480406ff75b2 */ /* 0x0002e20008000100 */
[----:B------:R-:W-:Y:S01]  /*0460*/  NOP ;  /* 0x0000000000007918 */ /* 0x000fe20000000000 */
.L_x_2:
[----:B------:R-:W-:Y:S01]  /*0470*/  NOP ;  /* 0x0000000000007918 */ /* 0x000fe20000000000 */
[----:B--23--:R-:W-:Y:S06]  /*0480*/  BAR.SYNC.DEFER_BLOCKING 0x0 ;  /* 0x0000000000007b1d */ /* 0x00cfec0000010000 */
[----:B------:R-:W2:Y:S01]  /*0490*/  LDCU.U8 UR15, c[0x0][0x668] ;  /* 0x0000cd00ff0f77ac */ /* 0x000ea20008000000 */
[----:B------:R-:W3:Y:S01]  /*04a0*/  LDCU.U8 UR14, c[0x0][0x669] ;  /* 0x0000cd20ff0e77ac */ /* 0x000ee20008000000 */
[----:B------:R-:W4:Y:S01]  /*04b0*/  LDCU.U8 UR13, c[0x0][0x65d] ;  /* 0x0000cba0ff0d77ac */ /* 0x000f220008000000 */
[----:B------:R-:W-:Y:S01]  /*04c0*/  NOP ;  /* 0x0000000000007918 */ /* 0x000fe20000000000 */
[----:B------:R-:W-:Y:S06]  /*04d0*/  BAR.SYNC.DEFER_BLOCKING 0x1, 0xc0 ;  /* 0x0043000000007b1d */ /* 0x000fec0000010000 */
[----:B------:R-:W-:Y:S05]  /*04e0*/  @P1 BRA `(.L_x_3) ;  /* 0x0000000800701947 */ /* 0x000fea0003800000 */
[----:B------:R-:W5:Y:S01]  /*04f0*/  S2UR UR35, SR_CTAID.Z ;  /* 0x00000000002379c3 */ /* 0x000f620000002700 */
[----:B------:R-:W-:Y:S01]  /*0500*/  UMOV UR34, 0x1 ;  /* 0x0000000100227882 */ /* 0x000fe20000000000 */
[----:B------:R-:W-:Y:S01]  /*0510*/  UMOV UR33, URZ ;  /* 0x000000ff00217c82 */ /* 0x000fe20008000000 */
[----:B-----5:R-:W-:-:S09]  /*0520*/  UISETP.GT.U32.AND UP0, UPT, UR35, 0x1ff, UPT ;  /* 0x000001ff2300788c */ /* 0x020fd2000bf04070 */
[----:B------:R-:W-:Y:S05]  /*0530*/  BRA.U UP0, `(.L_x_4) ;  /* 0x0000000900007547 */ /* 0x000fea000b800000 */
[----:B-1----:R-:W1:Y:S01]  /*0540*/  LDCU.64 UR4, c[0x0][0x648] ;  /* 0x0000c900ff0477ac */ /* 0x002e620008000a00 */
[----:B------:R-:W5:Y:S01]  /*0550*/  S2UR UR30, SR_CgaCtaId ;  /* 0x00000000001e79c3 */ /* 0x000f620000008800 */
[----:B------:R-:W4:Y:S01]  /*0560*/  LDCU UR8, c[0x0][0x374] ;  /* 0x00006e80ff0877ac */ /* 0x000f220008000800 */
[----:B------:R-:W3:Y:S01]  /*0570*/  LDCU.64 UR44, c[0x0][0x348] ;  /* 0x00006900ff2c77ac */ /* 0x000ee20008000a00 */
[----:B------:R-:W-:Y:S01]  /*0580*/  UMOV UR33, URZ ;  /* 0x000000ff00217c82 */ /* 0x000fe20008000000 */
[----:B------:R-:W-:Y:S01]  /*0590*/  UMOV UR34, 0x1 ;  /* 0x0000000100227882 */ /* 0x000fe20000000000 */
[----:B-1----:R-:W-:-:S04]  /*05a0*/  UIMAD.WIDE.U32 UR6, UR35, UR5, URZ ;  /* 0x00000005230672a5 */ /* 0x002fc8000f8e00ff */
[----:B------:R-:W-:-:S04]  /*05b0*/  UIADD3 UR5, UPT, UPT, UR35, -UR7, URZ ;  /* 0x8000000723057290 */ /* 0x000fc8000fffe0ff */
[----:B------:R-:W-:-:S03]  /*05c0*/  USHF.R.U32.HI UR5, URZ, UR23, UR5 ;  /* 0x00000017ff057299 */ /* 0x000fc60008011605 */
[----:B------:R-:W1:Y:S01]  /*05d0*/  LDCU UR6, c[0x0][0x658] ;  /* 0x0000cb00ff0677ac */ /* 0x000e620008000800 */
[----:B------:R-:W-:-:S04]  /*05e0*/  UIADD3 UR5, UPT, UPT, UR7, UR5, URZ ;  /* 0x0000000507057290 */ /* 0x000fc8000fffe0ff */
[----:B------:R-:W-:-:S04]  /*05f0*/  USHF.R.U32.HI UR20, URZ, UR22, UR5 ;  /* 0x00000016ff147299 */ /* 0x000fc80008011605 */
[----:B------:R-:W-:-:S04]  /*0600*/  UIADD3 UR20, UPT, UPT, -UR20, URZ, URZ ;  /* 0x000000ff14147290 */ /* 0x000fc8000fffe1ff */
[----:B------:R-:W-:Y:S01]  /*0610*/  UIMAD UR20, UR20, UR4, UR35 ;  /* 0x00000004141472a4 */ /* 0x000fe2000f8e0223 */
[----:B------:R-:W2:Y:S03]  /*0620*/  LDCU.64 UR4, c[0x0][0x660] ;  /* 0x0000cc00ff0477ac */ /* 0x000ea60008000a00 */
[----:B-1----:R-:W-:-:S04]  /*0630*/  UIMAD.WIDE.U32 UR6, UR20, UR6, URZ ;  /* 0x00000006140672a5 */ /* 0x002fc8000f8e00ff */
[----:B------:R-:W-:-:S04]  /*0640*/  UIADD3 UR6, UPT, UPT, UR20, -UR7, URZ ;  /* 0x8000000714067290 */ /* 0x000fc8000fffe0ff */
[----:B------:R-:W-:-:S04]  /*0650*/  USHF.R.U32.HI UR6, URZ, UR21, UR6 ;  /* 0x00000015ff067299 */ /* 0x000fc80008011606 */
[----:B------:R-:W-:Y:S01]  /*0660*/  UIADD3 UR6, UPT, UPT, UR7, UR6, URZ ;  /* 0x0000000607067290 */ /* 0x000fe2000fffe0ff */
[----:B------:R-:W4:Y:S03]  /*0670*/  LDCU UR7, c[0x0][0x370] ;  /* 0x00006e00ff0777ac */ /* 0x000f260008000800 */
[----:B----4-:R-:W-:Y:S01]  /*0680*/  USHF.R.U32.HI UR6, URZ, UR13, UR6 ;  /* 0x0000000dff067299 */ /* 0x010fe20008011606 */
[----:B------:R-:W1:Y:S03]  /*0690*/  LDCU UR32, c[0x0][0x378] ;  /* 0x00006f00ff2077ac */ /* 0x000e660008000800 */
[----:B--2---:R-:W-:-:S07]  /*06a0*/  UIMAD.WIDE.U32 UR10, UR6, UR5, URZ ;  /* 0x00000005060a72a5 */ /* 0x004fce000f8e00ff */
[----:B------:R-:W-:Y:S01]  /*06b0*/  UMOV UR5, UR11 ;  /* 0x0000000b00057c82 */ /* 0x000fe20008000000 */
[----:B------:R-:W-:Y:S02]  /*06c0*/  UIMAD UR7, UR8, UR7, URZ ;  /* 0x00000007080772a4 */ /* 0x000fe4000f8e02ff */
[----:B------:R-:W-:-:S04]  /*06d0*/  UIADD3 UR9, UPT, UPT, UR6, -UR5, URZ ;  /* 0x8000000506097290 */ /* 0x000fc8000fffe0ff */
[----:B------:R-:W-:Y:S02]  /*06e0*/  USHF.R.U32.HI UR9, URZ, UR15, UR9 ;  /* 0x0000000fff097299 */ /* 0x000fe40008011609 */
[----:B-1----:R-:W-:Y:S02]  /*06f0*/  UIMAD UR32, UR7, UR32, URZ ;  /* 0x00000020072072a4 */ /* 0x002fe4000f8e02ff */
[----:B------:R-:W-:Y:S01]  /*0700*/  UIADD3 UR9, UPT, UPT, UR5, UR9, URZ ;  /* 0x0000000905097290 */ /* 0x000fe2000fffe0ff */
[----:B------:R-:W1:Y:S03]  /*0710*/  LDCU UR5, c[0x0][0x654] ;  /* 0x0000ca80ff0577ac */ /* 0x000e660008000800 */
[----:B---3--:R-:W-:-:S04]  /*0720*/  USHF.R.U32.HI UR9, URZ, UR14, UR9 ;  /* 0x0000000eff097299 */ /* 0x008fc80008011609 */
[----:B------:R-:W-:-:S04]  /*0730*/  UIADD3 UR9, UPT, UPT, -UR9, URZ, URZ ;  /* 0x000000ff09097290 */ /* 0x000fc8000fffe1ff */
[----:B------:R-:W-:Y:S02]  /*0740*/  UIMAD UR4, UR9, UR4, UR6 ;  /* 0x00000004090472a4 */ /* 0x000fe4000f8e0206 */
[----:B------:R-:W-:Y:S01]  /*0750*/  UIADD3 UR6, UPT, UPT, -UR6, URZ, URZ ;  /* 0x000000ff06067290 */ /* 0x000fe2000fffe1ff */
[----:B------:R-:W-:Y:S02]  /*0760*/  UMOV UR9, 0x400 ;  /* 0x0000040000097882 */ /* 0x000fe40000000000 */
[----:B-----5:R-:W-:Y:S02]  /*0770*/  ULEA UR30, UR30, UR9, 0x18 ;  /* 0x000000091e1e7291 */ /* 0x020fe4000f8ec0ff */
[----:B-1----:R-:W-:-:S12]  /*0780*/  UIMAD UR20, UR6, UR5, UR20 ;  /* 0x00000005061472a4 */ /* 0x002fd8000f8e0214 */
.L_x_8:
[----:B------:R-:W-:Y:S01]  /*0790*/  USHF.L.U32 UR5, UR34, 0x1f, URZ ;  /* 0x0000001f22057899 */ /* 0x000fe200080006ff */
[----:B------:R-:W-:Y:S01]  /*07a0*/  HFMA2 R2, -RZ, RZ, 0, -16 ;  /* 0x0000cc00ff027431 */ /* 0x000fe200000001ff */
[----:B------:R-:W-:Y:S02]  /*07b0*/  ULEA UR6, UR33, UR30, 0x3 ;  /* 0x0000001e21067291 */ /* 0x000fe4000f8e18ff */
[----:B------:R-:W-:Y:S02]  /*07c0*/  UIADD3 UR42, UP3, UPT, UR44, 0x40, URZ ;  /* 0x000000402c2a7890 */ /* 0x000fe4000ff7e0ff */
[----:B------:R-:W-:Y:S01]  /*07d0*/  MOV R0, UR5 ;  /* 0x0000000500007c02 */ /* 0x000fe20008000f00 */
[----:B------:R-:W-:Y:S02]  /*07e0*/  UIADD3 UR40, UP2, UPT, UR44, 0xc0, URZ ;  /* 0x000000c02c287890 */ /* 0x000fe4000ff5e0ff */
[----:B------:R-:W-:Y:S02]  /*07f0*/  UIADD3 UR38, UP1, UPT, UR44, 0x140, URZ ;  /* 0x000001402c267890 */ /* 0x000fe4000ff3e0ff */
[----:B----4-:R1:W2:Y:S01]  /*0800*/  SYNCS.PHASECHK.TRANS64.TRYWAIT P2, [UR6+0x20], R0 ;  /* 0x00002000ff0075a7 */ /* 0x0102a20008041106 */
[----:B------:R-:W-:-:S02]  /*0810*/  UIADD3 UR36, UP0, UPT, UR44, 0x1c0, URZ ;  /* 0x000001c02c247890 */ /* 0x000fc4000ff1e0ff */
[----:B------:R-:W-:Y:S02]  /*0820*/  USHF.L.U32 UR27, UR20, 0x7, URZ ;  /* 0x00000007141b7899 */ /* 0x000fe400080006ff */
[----:B------:R-:W-:Y:S02]  /*0830*/  USHF.L.U32 UR7, UR4, 0x8, URZ ;  /* 0x0000000804077899 */ /* 0x000fe400080006ff */
[----:B------:R-:W-:Y:S02]  /*0840*/  UIADD3 UR12, UPT, UPT, UR4, UR4, URZ ;  /* 0x00000004040c7290 */ /* 0x000fe4000fffe0ff */
[----:B------:R-:W-:Y:S02]  /*0850*/  UIADD3.X UR43, UPT, UPT, URZ, UR45, URZ, UP3, !UPT ;  /* 0x0000002dff2b7290 */ /* 0x000fe40009ffe4ff */
[----:B------:R-:W-:Y:S02]  /*0860*/  UIADD3.X UR41, UPT, UPT, URZ, UR45, URZ, UP2, !UPT ;  /* 0x0000002dff297290 */ /* 0x000fe400097fe4ff */
[----:B------:R-:W-:-:S02]  /*0870*/  UIADD3.X UR39, UPT, UPT, URZ, UR45, URZ, UP1, !UPT ;  /* 0x0000002dff277290 */ /* 0x000fc40008ffe4ff */
[----:B------:R-:W-:Y:S01]  /*0880*/  UIADD3.X UR37, UPT, UPT, URZ, UR45, URZ, UP0, !UPT ;  /* 0x0000002dff257290 */ /* 0x000fe200087fe4ff */
[----:B------:R-:W-:Y:S01]  /*0890*/  UMOV UR31, URZ ;  /* 0x000000ff001f7c82 */ /* 0x000fe20008000000 */
[----:B------:R-:W-:Y:S01]  /*08a0*/  UMOV UR18, URZ ;  /* 0x000000ff00127c82 */ /* 0x000fe20008000000 */
[----:B------:R-:W-:-:S09]  /*08b0*/  UMOV UR10, URZ ;  /* 0x000000ff000a7c82 */ /* 0x000fd20008000000 */
.L_x_7:
[----:B---3--:R-:W-:Y:S02]  /*08c0*/  ULEA UR25, UR33, UR30, 0x3 ;  /* 0x0000001e21197291 */ /* 0x008fe4000f8e18ff */
[----:B------:R-:W-:Y:S02]  /*08d0*/  USHF.L.U32 UR26, UR31, 0x8, URZ ;  /* 0x000000081f1a7899 */ /* 0x000fe400080006ff */
[----:B------:R-:W-:Y:S02]  /*08e0*/  USHF.L.U32 UR28, UR33, 0xf, URZ ;  /* 0x0000000f211c7899 */ /* 0x000fe400080006ff */
[----:B------:R-:W-:Y:S02]  /*08f0*/  USHF.L.U32 UR11, UR33, 0x10, URZ ;  /* 0x00000010210b7899 */ /* 0x000fe400080006ff */
[----:B------:R-:W-:Y:S02]  /*0900*/  ULEA UR16, UR33, UR30, 0xa ;  /* 0x0000001e21107291 */ /* 0x000fe4000f8e50ff */
[----:B------:R-:W-:-:S02]  /*0910*/  ULEA UR8, UR33, UR30, 0xb ;  /* 0x0000001e21087291 */ /* 0x000fc4000f8e58ff */
[----:B------:R-:W-:Y:S02]  /*0920*/  UIADD3 UR24, UPT, UPT, UR33, 0x1, URZ ;  /* 0x0000000121187890 */ /* 0x000fe4000fffe0ff */
[----:B------:R-:W-:Y:S02]  /*0930*/  UISETP.GT.U32.AND UP0, UPT, UR31, 0xe, UPT ;  /* 0x0000000e1f00788c */ /* 0x000fe4000bf04070 */
[----:B------:R-:W-:Y:S02]  /*0940*/  UIADD3 UR19, UPT, UPT, UR31, UR31, URZ ;  /* 0x0000001f1f137290 */ /* 0x000fe4000fffe0ff */
[----:B------:R-:W-:Y:S02]  /*0950*/  ULEA.HI.SX32 UR28, UR28, UR30, 0x1f ;  /* 0x0000001e1c1c7291 */ /* 0x000fe4000f8ffaff */
[----:B------:R-:W-:Y:S02]  /*0960*/  ULEA.HI.SX32 UR11, UR11, UR30, 0x1f ;  /* 0x0000001e0b0b7291 */ /* 0x000fe4000f8ffaff */
[----:B------:R-:W-:-:S02]  /*0970*/  UIADD3 UR16, UPT, UPT, UR16, 0x35400, URZ ;  /* 0x0003540010107890 */ /* 0x000fc4000fffe0ff */
[----:B------:R-:W-:Y:S02]  /*0980*/  UIADD3 UR8, UPT, UPT, UR8, 0x36400, URZ ;  /* 0x0003640008087890 */ /* 0x000fe4000fffe0ff */
[----:B------:R-:W-:Y:S01]  /*0990*/  UISETP.NE.AND UP1, UPT, UR24, 0x4, UPT ;  /* 0x000000041800788c */ /* 0x000fe2000bf25270 */
[----:B------:R-:W-:Y:S01]  /*09a0*/  UMOV UR5, UR25 ;  /* 0x0000001900057c82 */ /* 0x000fe20008000000 */
[----:B------:R-:W-:Y:S01]  /*09b0*/  UMOV UR6, UR26 ;  /* 0x0000001a00067c82 */ /* 0x000fe20008000000 */
[----:B------:R-:W-:Y:S01]  /*09c0*/  UMOV UR17, UR25 ;  /* 0x0000001900117c82 */ /* 0x000fe20008000000 */
[----:B------:R-:W-:Y:S01]  /*09d0*/  UMOV UR9, UR25 ;  /* 0x0000001900097c82 */ /* 0x000fe20008000000 */
[----:B--2-4-:R-:W-:Y:S06]  /*09e0*/  @P2 BRA `(.L_x_5) ;  /* 0x0000000000102947 */ /* 0x014fec0003800000 */
[----:B------:R-:W-:-:S06]  /*09f0*/  USHF.L.U32 UR4, UR34, 0x1f, URZ ;  /* 0x0000001f22047899 */ /* 0x000fcc00080006ff */
[----:B-1----:R-:W-:-:S04]  /*0a00*/  MOV R0, UR4 ;  /* 0x0000000400007c02 */ /* 0x002fc80008000f00 */
[----:B------:R-:W1:Y:S02]  /*0a10*/  SYNCS.PHASECHK.TRANS64.TRYWAIT P0, [UR25+0x20], R0 ;  /* 0x00002000ff0075a7 */ /* 0x000e640008001119 */
[----:B-1----:R-:W-:Y:S05]  /*0a20*/  @!P0 BRA `(.L_x_6) ;  /* 0x0000002000488947 */ /* 0x002fea0003800000 */
.L_x_5:
[----:B------:R-:W-:Y:S02]  /*0a30*/  ELECT P1, URZ, PT ;  /* 0x0000000000ff782f */ /* 0x000fe40003820000 */
[----:B------:R-:W-:Y:S01]  /*0a40*/  PLOP3.LUT P0, PT, PT, PT, UP0, 0x80, 0x8 ;  /* 0x000000000008781c */ /* 0x000fe20003f0f008 */
[----:B------:R-:W-:Y:S01]  /*0a50*/  USEL UR4, URZ, 0x1, UP1 ;  /* 0x00000001ff047887 */ /* 0x000fe20008800000 */
[----:B------:R-:W-:Y:S01]  /*0a60*/  PLOP3.LUT P2, PT, PT, PT, PT, 0x80, 0x8 ;  /* 0x000000000008781c */ /* 0x000fe20003f4f070 */
[----:B------:R-:W-:Y:S02]  /*0a70*/  USEL UR33, UR24, URZ, UP1 ;  /* 0x000000ff18217287 */ /* 0x000fe40008800000 */
[----:B------:R-:W-:Y:S02]  /*0a80*/  ULOP3.LUT UR34, UR34, UR4, URZ, 0x3c, !UPT ;  /* 0x0000000422227292 */ /* 0x000fe4000f8e3cff */
[----:B------:R-:W-:Y:S02]  /*0a90*/  UIADD3 UR24, UPT, UPT, UR28, 0x5400, URZ ;  /* 0x000054001c187890 */ /* 0x000fe4000fffe0ff */
[----:B------:R-:W-:-:S02]  /*0aa0*/  UIADD3 UR4, UPT, UPT, UR11, 0x15400, URZ ;  /* 0x000154000b047890 */ /* 0x000fc4000fffe0ff */
[----:B------:R-:W-:Y:S01]  /*0ab0*/  @!UP0 USHF.L.U32 UR28, UR34, 0x1f, URZ ;  /* 0x0000001f221c8899 */ /* 0x000fe200080006ff */
[----:B------:R3:W-:Y:S01]  /*0ac0*/  @P1 SYNCS.ARRIVE.TRANS64 RZ, [UR25], R2 ;  /* 0x00000002ffff19a7 */ /* 0x0007e20008000019 */
[----:B------:R-:W-:Y:S01]  /*0ad0*/  @!UP0 ULEA UR29, UR33, UR30, 0x3 ;  /* 0x0000001e211d8291 */ /* 0x000fe2000f8e18ff */
[----:B------:R-:W-:Y:S02]  /*0ae0*/  UMOV UR11, UR19 ;  /* 0x00000013000b7c82 */ /* 0x000fe40008000000 */
[----:B------:R3:W-:Y:S01]  /*0af0*/  UTMALDG.2D [UR24], [UR42], desc[URZ] ;  /* 0x0000ff182a0075b4 */ /* 0x0007e20008009000 */
[----:B-1----:R-:W-:Y:S01]  /*0b00*/  IMAD.U32 R0, RZ, RZ, UR28 ;  /* 0x0000001cff007e24 */ /* 0x002fe2000f8e00ff */
[----:B------:R-:W-:-:S04]  /*0b10*/  UIADD3 UR31, UPT, UPT, UR31, 0x1, URZ ;  /* 0x000000011f1f7890 */ /* 0x000fc8000fffe0ff */
[----:B------:R-:W-:Y:S01]  /*0b20*/  UISETP.NE.AND UP0, UPT, UR31, 0x10, UPT ;  /* 0x000000101f00788c */ /* 0x000fe2000bf05270 */
[----:B------:R3:W-:Y:S01]  /*0b30*/  UTMALDG.2D [UR4], [UR40], desc[URZ] ;  /* 0x0000ff04280075b4 */ /* 0x0007e20008009000 */
[----:B------:R3:W-:Y:S01]  /*0b40*/  UTMALDG.3D [UR16], [UR38], desc[URZ] ;  /* 0x0000ff10260075b4 */ /* 0x0007e20008011000 */
[----:B------:R3:W-:Y:S01]  /*0b50*/  UTMALDG.3D [UR8], [UR36], desc[URZ] ;  /* 0x0000ff08240075b4 */ /* 0x0007e20008011000 */
[----:B------:R3:W4:Y:S05]  /*0b60*/  @!P0 SYNCS.PHASECHK.TRANS64.TRYWAIT P2, [UR29+0x20], R0 ;  /* 0x00002000ff0085a7 */ /* 0x00072a000804111d */
[----:B------:R-:W-:Y:S05]  /*0b70*/  BRA.U UP0, `(.L_x_7) ;  /* 0xfffffffd00507547 */ /* 0x000fea000b83ffff */
[----:B---3--:R-:W1:Y:S01]  /*0b80*/  LDCU.64 UR4, c[0x0][0x648] ;  /* 0x0000c900ff0477ac */ /* 0x008e620008000a00 */
[----:B------:R-:W-:-:S04]  /*0b90*/  UIADD3 UR35, UPT, UPT, UR32, UR35, URZ ;  /* 0x0000002320237290 */ /* 0x000fc8000fffe0ff */
[----:B------:R-:W-:Y:S02]  /*0ba0*/  UISETP.GE.AND UP0, UPT, UR35, 0x200, UPT ;  /* 0x000002002300788c */ /* 0x000fe4000bf06270 */
[----:B-1----:R-:W-:Y:S01]  /*0bb0*/  UIMAD.WIDE.U32 UR6, UR35, UR5, URZ ;  /* 0x00000005230672a5 */ /* 0x002fe2000f8e00ff */
[----:B------:R-:W1:Y:S03]  /*0bc0*/  LDCU UR5, c[0x0][0x658] ;  /* 0x0000cb00ff0577ac */ /* 0x000e660008000800 */
[----:B------:R-:W-:-:S04]  /*0bd0*/  UIADD3 UR6, UPT, UPT, UR35, -UR7, URZ ;  /* 0x8000000723067290 */ /* 0x000fc8000fffe0ff */
[----:B------:R-:W-:-:S04]  /*0be0*/  USHF.R.U32.HI UR6, URZ, UR23, UR6 ;  /* 0x00000017ff067299 */ /* 0x000fc80008011606 */
[----:B------:R-:W-:-:S04]  /*0bf0*/  UIADD3 UR6, UPT, UPT, UR7, UR6, URZ ;  /* 0x0000000607067290 */ /* 0x000fc8000fffe0ff */
[----:B------:R-:W-:-:S04]  /*0c00*/  USHF.R.U32.HI UR20, URZ, UR22, UR6 ;  /* 0x00000016ff147299 */ /* 0x000fc80008011606 */
[----:B------:R-:W-:-:S04]  /*0c10*/  UIADD3 UR20, UPT, UPT, -UR20, URZ, URZ ;  /* 0x000000ff14147290 */ /* 0x000fc8000fffe1ff */
[----:B------:R-:W-:-:S04]  /*0c20*/  UIMAD UR20, UR4, UR20, UR35 ;  /* 0x00000014041472a4 */ /* 0x000fc8000f8e0223 */
[----:B-1----:R-:W-:Y:S01]  /*0c30*/  UIMAD.WIDE.U32 UR6, UR20, UR5, URZ ;  /* 0x00000005140672a5 */ /* 0x002fe2000f8e00ff */
[----:B------:R-:W1:Y:S03]  /*0c40*/  LDCU.64 UR4, c[0x0][0x660] ;  /* 0x0000cc00ff0477ac */ /* 0x000e660008000a00 */
[----:B------:R-:W-:-:S04]  /*0c50*/  UIADD3 UR6, UPT, UPT, UR20, -UR7, URZ ;  /* 0x8000000714067290 */ /* 0x000fc8000fffe0ff */
[----:B------:R-:W-:-:S04]  /*0c60*/  USHF.R.U32.HI UR6, URZ, UR21, UR6 ;  /* 0x00000015ff067299 */ /* 0x000fc80008011606 */
[----:B------:R-:W-:Y:S01]  /*0c70*/  UIADD3 UR6, UPT, UPT, UR7, UR6, URZ ;  /* 0x0000000607067290 */ /* 0x000fe2000fffe0ff */
[----:B------:R-:W2:Y:S03]  /*0c80*/  LDCU UR7, c[0x0][0x654] ;  /* 0x0000ca80ff0777ac */ /* 0x000ea60008000800 */
[----:B------:R-:W-:-:S04]  /*0c90*/  USHF.R.U32.HI UR6, URZ, UR13, UR6 ;  /* 0x0000000dff067299 */ /* 0x000fc80008011606 */
[----:B-1----:R-:W-:Y:S02]  /*0ca0*/  UIMAD.WIDE.U32 UR8, UR6, UR5, URZ ;  /* 0x00000005060872a5 */ /* 0x002fe4000f8e00ff */
[----:B------:R-:W-:Y:S02]  /*0cb0*/  UIADD3 UR8, UPT, UPT, -UR6, URZ, URZ ;  /* 0x000000ff06087290 */ /* 0x000fe4000fffe1ff */
[----:B------:R-:W-:-:S04]  /*0cc0*/  UIADD3 UR5, UPT, UPT, UR6, -UR9, URZ ;  /* 0x8000000906057290 */ /* 0x000fc8000fffe0ff */
[----:B------:R-:W-:Y:S02]  /*0cd0*/  USHF.R.U32.HI UR5, URZ, UR15, UR5 ;  /* 0x0000000fff057299 */ /* 0x000fe40008011605 */
[----:B--2---:R-:W-:Y:S02]  /*0ce0*/  UIMAD UR20, UR7, UR8, UR20 ;  /* 0x00000008071472a4 */ /* 0x004fe4000f8e0214 */
[----:B------:R-:W-:-:S04]  /*0cf0*/  UIADD3 UR5, UPT, UPT, UR9, UR5, URZ ;  /* 0x0000000509057290 */ /* 0x000fc8000fffe0ff */
[----:B------:R-:W-:-:S04]  /*0d00*/  USHF.R.U32.HI UR5, URZ, UR14, UR5 ;  /* 0x0000000eff057299 */ /* 0x000fc80008011605 */
[----:B------:R-:W-:-:S04]  /*0d10*/  UIADD3 UR5, UPT, UPT, -UR5, URZ, URZ ;  /* 0x000000ff05057290 */ /* 0x000fc8000fffe1ff */
[----:B------:R-:W-:Y:S01]  /*0d20*/  UIMAD UR4, UR4, UR5, UR6 ;  /* 0x00000005040472a4 */ /* 0x000fe2000f8e0206 */
[----:B------:R-:W-:Y:S11]  /*0d30*/  BRA.U !UP0, `(.L_x_8) ;  /* 0xfffffff908947547 */ /* 0x000ff6000b83ffff */
.L_x_4:
[----:B------:R-:W-:Y:S01]  /*0d40*/  UISETP.NE.AND UP0, UPT, UR33, 0x3, UPT ;  /* 0x000000032100788c */ /* 0x000fe2000bf05270 */
[----:B-1----:R-:W1:Y:S01]  /*0d50*/  S2UR UR4, SR_CgaCtaId ;  /* 0x00000000000479c3 */ /* 0x002e620000008800 */
[----:B------:R-:W-:Y:S01]  /*0d60*/  UIADD3 UR7, UPT, UPT, UR33, 0x2, URZ ;  /* 0x0000000221077890 */ /* 0x000fe2000fffe0ff */
[----:B------:R-:W-:-:S03]  /*0d70*/  UMOV UR5, 0x400 ;  /* 0x0000040000057882 */ /* 0x000fc60000000000 */
[----:B------:R-:W-:-:S04]  /*0d80*/  USEL UR7, UR7, 0x1, UP0 ;  /* 0x0000000107077887 */ /* 0x000fc80008000000 */
[----:B------:R-:W-:Y:S02]  /*0d90*/  UISETP.NE.AND UP0, UPT, UR7, 0x4, UPT ;  /* 0x000000040700788c */ /* 0x000fe4000bf05270 */
[----:B------:R-:W-:Y:S02]  /*0da0*/  UIADD3 UR7, UPT, UPT, UR7, 0x1, URZ ;  /* 0x0000000107077890 */ /* 0x000fe4000fffe0ff */
[----:B------:R-:W-:Y:S02]  /*0db0*/  UISETP.EQ.XOR UP1, UPT, UR33, 0x3, !UP0 ;  /* 0x000000032100788c */ /* 0x000fe4000c722a70 */
[----:B------:R-:W-:-:S04]  /*0dc0*/  USEL UR7, UR7, 0x1, UP0 ;  /* 0x0000000107077887 */ /* 0x000fc80008000000 */
[----:B------:R-:W-:Y:S02]  /*0dd0*/  UISETP.EQ.XOR UP1, UPT, UR7, 0x4, UP1 ;  /* 0x000000040700788c */ /* 0x000fe40008f22a70 */
[----:B------:R-:W-:Y:S02]  /*0de0*/  UISETP.NE.AND UP0, UPT, UR7, 0x4, UPT ;  /* 0x000000040700788c */ /* 0x000fe4000bf05270 */
[----:B------:R-:W-:Y:S02]  /*0df0*/  USEL UR6, URZ, 0x1, !UP1 ;  /* 0x00000001ff067887 */ /* 0x000fe4000c800000 */
[----:B-1----:R-:W-:Y:S02]  /*0e00*/  ULEA UR4, UR4, UR5, 0x18 ;  /* 0x0000000504047291 */ /* 0x002fe4000f8ec0ff */
[----:B------:R-:W-:Y:S02]  /*0e10*/  ULOP3.LUT UR6, UR34, UR6, URZ, 0x3c, !UPT ;  /* 0x0000000622067292 */ /* 0x000fe4000f8e3cff */
[----:B------:R-:W-:-:S02]  /*0e20*/  USEL UR7, UR7, URZ, UP0 ;  /* 0x000000ff07077287 */ /* 0x000fc40008000000 */
[----:B------:R-:W-:Y:S02]  /*0e30*/  USHF.L.U32 UR6, UR6, 0x1f, URZ ;  /* 0x0000001f06067899 */ /* 0x000fe400080006ff */
[----:B------:R-:W-:-:S04]  /*0e40*/  ULEA UR4, UR7, UR4, 0x3 ;  /* 0x0000000407047291 */ /* 0x000fc8000f8e18ff */
[----:B------:R-:W-:-:S05]  /*0e50*/  MOV R0, UR6 ;  /* 0x0000000600007c02 */ /* 0x000fca0008000f00 */
[----:B------:R-:W1:Y:S02]  /*0e60*/  SYNCS.PHASECHK.TRANS64.TRYWAIT P0, [UR4+0x20], R0 ;  /* 0x00002000ff0075a7 */ /* 0x000e640008001104 */
[----:B-1----:R-:W-:Y:S05]  /*0e70*/  @!P0 BRA `(.L_x_9) ;  /* 0x0000001c00548947 */ /* 0x002fea0003800000 */
.L_x_35:
[----:B------:R-:W-:-:S13]  /*0e80*/  ELECT P0, URZ, PT ;  /* 0x0000000000ff782f */ /* 0x000fda0003800000 */
[----:B-1----:R-:W-:-:S04]  /*0e90*/  @P0 MOV R0, 0xcc00 ;  /* 0x0000cc0000000802 */ /* 0x002fc80000000f00 */
[----:B------:R5:W-:Y:S03]  /*0ea0*/  @P0 SYNCS.ARRIVE.TRANS64 RZ, [UR4], R0 ;  /* 0x00000000ffff09a7 */ /* 0x000be60008000004 */
.L_x_3:
[----:B------:R-:W-:-:S13]  /*0eb0*/  ISETP.NE.AND P0, PT, R5, 0x4, PT ;  /* 0x000000040500780c */ /* 0x000fda0003f05270 */
[----:B------:R-:W-:Y:S05]  /*0ec0*/  @P0 BRA `(.L_x_10) ;  /* 0x00000008007c0947 */ /* 0x000fea0003800000 */
[----:B------:R-:W1:Y:S08]  /*0ed0*/  S2UR UR27, SR_CTAID.Z ;  /* 0x00000000001b79c3 */ /* 0x000e700000002700 */
[----:B------:R-:W-:Y:S01]  /*0ee0*/  BAR.SYNC.DEFER_BLOCKING 0x3, 0xa0 ;  /* 0x00c2800000007b1d */ /* 0x000fe20000010000 */
[----:B------:R-:W-:Y:S01]  /*0ef0*/  HFMA2 R4, -RZ, RZ, 0, 5.9604644775390625e-08 ;  /* 0x00000001ff047431 */ /* 0x000fe200000001ff */
[----:B-1----:R-:W-:-:S09]  /*0f00*/  UISETP.GT.U32.AND UP0, UPT, UR27, 0x1ff, UPT ;  /* 0x000001ff1b00788c */ /* 0x002fd2000bf04070 */
[----:B------:R-:W-:Y:S05]  /*0f10*/  BRA.U UP0, `(.L_x_11) ;  /* 0x0000000900447547 */ /* 0x000fea000b800000 */
[----:B------:R-:W1:Y:S01]  /*0f20*/  S2UR UR12, SR_CgaCtaId ;  /* 0x00000000000c79c3 */ /* 0x000e620000008800 */
[----:B------:R-:W-:Y:S01]  /*0f30*/  UMOV UR4, 0x400 ;  /* 0x0000040000047882 */ /* 0x000fe20000000000 */
[----:B------:R-:W5:Y:S01]  /*0f40*/  LDCU UR6, c[0x0][0x374] ;  /* 0x00006e80ff0677ac */ /* 0x000f620008000800 */
[----:B------:R-:W-:Y:S01]  /*0f50*/  MOV R4, 0x1 ;  /* 0x0000000100047802 */ /* 0x000fe20000000f00 */
[----:B------:R-:W-:Y:S01]  /*0f60*/  UMOV UR39, 0x8c02480 ;  /* 0x08c0248000277882 */ /* 0x000fe20000000000 */
[----:B------:R-:W-:Y:S02]  /*0f70*/  USEL UR5, URZ, 0x4000, UP6 ;  /* 0x00004000ff057887 */ /* 0x000fe4000b000000 */
[----:B------:R-:W-:Y:S01]  /*0f80*/  USEL UR39, UR39, 0x8c00480, !UP5 ;  /* 0x08c0048027277887 */ /* 0x000fe2000e800000 */
[----:B------:R-:W-:Y:S01]  /*0f90*/  UMOV UR34, URZ ;  /* 0x000000ff00227c82 */ /* 0x000fe20008000000 */
[----:B------:R-:W-:Y:S02]  /*0fa0*/  UMOV UR33, URZ ;  /* 0x000000ff00217c82 */ /* 0x000fe40008000000 */
[----:B------:R-:W-:-:S02]  /*0fb0*/  UIADD3 UR39, UPT, UPT, UR5, UR39, URZ ;  /* 0x0000002705277290 */ /* 0x000fc4000fffe0ff */
[----:B-1----:R-:W-:Y:S01]  /*0fc0*/  ULEA UR12, UR12, UR4, 0x18 ;  /* 0x000000040c0c7291 */ /* 0x002fe2000f8ec0ff */
[----:B------:R-:W5:Y:S01]  /*0fd0*/  LDCU UR4, c[0x0][0x370] ;  /* 0x00006e00ff0477ac */ /* 0x000f620008000800 */
[----:B------:R-:W1:Y:S07]  /*0fe0*/  LDCU UR35, c[0x0][0x378] ;  /* 0x00006f00ff2377ac */ /* 0x000e6e0008000800 */
[----:B-----5:R-:W5:Y:S01]  /*0ff0*/  LDS R0, [UR12+0x58] ;  /* 0x0000580cff007984 */ /* 0x020f620008000800 */
[----:B------:R-:W-:-:S02]  /*1000*/  UIADD3 UR19, UPT, UPT, UR12, 0x36400, URZ ;  /* 0x000364000c137890 */ /* 0x000fc4000fffe0ff */
[----:B------:R-:W-:Y:S02]  /*1010*/  UIADD3 UR20, UPT, UPT, UR12, 0x35400, URZ ;  /* 0x000354000c147890 */ /* 0x000fe4000fffe0ff */
[----:B------:R-:W-:Y:S02]  /*1020*/  UIADD3 UR24, UPT, UPT, UR12, 0x5400, URZ ;  /* 0x000054000c187890 */ /* 0x000fe4000fffe0ff */
[----:B------:R-:W-:Y:S02]  /*1030*/  UIADD3 UR25, UPT, UPT, UR12, 0x15400, URZ ;  /* 0x000154000c197890 */ /* 0x000fe4000fffe0ff */
[----:B------:R-:W-:Y:S02]  /*1040*/  USHF.R.U32.HI UR19, URZ, 0x4, UR19 ;  /* 0x00000004ff137899 */ /* 0x000fe40008011613 */
[----:B------:R-:W-:Y:S02]  /*1050*/  UIMAD UR4, UR6, UR4, URZ ;  /* 0x00000004060472a4 */ /* 0x000fe4000f8e02ff */
[----:B------:R-:W-:-:S02]  /*1060*/  USHF.R.U32.HI UR20, URZ, 0x4, UR20 ;  /* 0x00000004ff147899 */ /* 0x000fc40008011614 */
[----:B-1----:R-:W-:Y:S02]  /*1070*/  UIMAD UR35, UR4, UR35, URZ ;  /* 0x00000023042372a4 */ /* 0x002fe4000f8e02ff */
[----:B------:R-:W-:Y:S02]  /*1080*/  USHF.R.U32.HI UR24, URZ, 0x4, UR24 ;  /* 0x00000004ff187899 */ /* 0x000fe40008011618 */
[----:B------:R-:W-:Y:S02]  /*1090*/  USHF.R.U32.HI UR25, URZ, 0x4, UR25 ;  /* 0x00000004ff197899 */ /* 0x000fe40008011619 */
[----:B------:R-:W-:Y:S02]  /*10a0*/  ULOP3.LUT UR19, UR19, 0x3fc0, URZ, 0xc0, !UPT ;  /* 0x00003fc013137892 */ /* 0x000fe4000f8ec0ff */
[----:B------:R-:W-:Y:S02]  /*10b0*/  ULOP3.LUT UR20, UR20, 0x3fc0, URZ, 0xc0, !UPT ;  /* 0x00003fc014147892 */ /* 0x000fe4000f8ec0ff */
[----:B------:R-:W-:-:S02]  /*10c0*/  ULOP3.LUT UR24, UR24, 0x3fc0, URZ, 0xc0, !UPT ;  /* 0x00003fc018187892 */ /* 0x000fc4000f8ec0ff */
[----:B------:R-:W-:Y:S02]  /*10d0*/  ULOP3.LUT UR25, UR25, 0x3fc0, URZ, 0xc0, !UPT ;  /* 0x00003fc019197892 */ /* 0x000fe4000f8ec0ff */
[----:B------:R-:W-:Y:S02]  /*10e0*/  UIADD3 UR28, UPT, UPT, UR12, 0x40, URZ ;  /* 0x000000400c1c7890 */ /* 0x000fe4000fffe0ff */
[----:B------:R-:W-:Y:S02]  /*10f0*/  ULOP3.LUT UR19, UR19, 0x10000, URZ, 0xfc, !UPT ;  /* 0x0001000013137892 */ /* 0x000fe4000f8efcff */
[----:B------:R-:W-:Y:S02]  /*1100*/  ULOP3.LUT UR20, UR20, 0x10000, URZ, 0xfc, !UPT ;  /* 0x0001000014147892 */ /* 0x000fe4000f8efcff */
[----:B------:R-:W-:Y:S02]  /*1110*/  ULOP3.LUT UR24, UR24, 0x10000, URZ, 0xfc, !UPT ;  /* 0x0001000018187892 */ /* 0x000fe4000f8efcff */
[----:B------:R-:W-:Y:S01]  /*1120*/  ULOP3.LUT UR25, UR25, 0x10000, URZ, 0xfc, !UPT ;  /* 0x0001000019197892 */ /* 0x000fe2000f8efcff */
[----:B-----5:R-:W-:-:S13]  /*1130*/  R2UR UR36, R0 ;  /* 0x00000000002472ca */ /* 0x020fda00000e0000 */
[----:B------:R-:W-:Y:S02]  /*1140*/  UIADD3 UR10, UPT, UPT, UR36, 0x100, URZ ;  /* 0x00000100240a7890 */ /* 0x000fe4000fffe0ff */
[----:B------:R-:W-:Y:S02]  /*1150*/  UIADD3 UR8, UPT, UPT, UR36, 0x104, URZ ;  /* 0x0000010424087890 */ /* 0x000fe4000fffe0ff */
[----:B------:R-:W-:Y:S02]  /*1160*/  UIADD3 UR6, UPT, UPT, UR36, -0x7fffff00, URZ ;  /* 0x8000010024067890 */ /* 0x000fe4000fffe0ff */
[----:B------:R-:W-:Y:S02]  /*1170*/  UIADD3 UR4, UPT, UPT, UR36, -0x7ffffefc, URZ ;  /* 0x8000010424047890 */ /* 0x000fe4000fffe0ff */
[----:B------:R-:W-:Y:S02]  /*1180*/  UIADD3 UR11, UPT, UPT, UR36, 0x108, URZ ;  /* 0x00000108240b7890 */ /* 0x000fe4000fffe0ff */
[----:B------:R-:W-:-:S02]  /*1190*/  UIADD3 UR9, UPT, UPT, UR36, 0x110, URZ ;  /* 0x0000011024097890 */ /* 0x000fc4000fffe0ff */
[----:B------:R-:W-:Y:S02]  /*11a0*/  UIADD3 UR7, UPT, UPT, UR36, -0x7ffffef8, URZ ;  /* 0x8000010824077890 */ /* 0x000fe4000fffe0ff */
[----:B------:R-:W-:Y:S02]  /*11b0*/  UIADD3 UR5, UPT, UPT, UR36, -0x7ffffef0, URZ ;  /* 0x8000011024057890 */ /* 0x000fe4000fffe0ff */
[----:B------:R-:W-:Y:S02]  /*11c0*/  USHF.R.U32.HI UR26, URZ, 0x1, UR10 ;  /* 0x00000001ff1a7899 */ /* 0x000fe4000801160a */
[----:B------:R-:W-:Y:S02]  /*11d0*/  USHF.R.U32.HI UR44, URZ, 0x1, UR6 ;  /* 0x00000001ff2c7899 */ /* 0x000fe40008011606 */
[----:B------:R-:W-:Y:S02]  /*11e0*/  USHF.R.U32.HI UR40, URZ, 0x1, UR8 ;  /* 0x00000001ff287899 */ /* 0x000fe40008011608 */
[----:B------:R-:W-:-:S02]  /*11f0*/  USHF.R.U32.HI UR38, URZ, 0x1, UR4 ;  /* 0x00000001ff267899 */ /* 0x000fc40008011604 */
[----:B------:R-:W-:Y:S02]  /*1200*/  USHF.R.U32.HI UR50, URZ, 0x1a, UR11 ;  /* 0x0000001aff327899 */ /* 0x000fe4000801160b */
[----:B------:R-:W-:Y:S02]  /*1210*/  USHF.R.U32.HI UR18, URZ, 0x1a, UR7 ;  /* 0x0000001aff127899 */ /* 0x000fe40008011607 */
[----:B------:R-:W-:Y:S02]  /*1220*/  USHF.R.U32.HI UR17, URZ, 0x1a, UR9 ;  /* 0x0000001aff117899 */ /* 0x000fe40008011609 */
[----:B------:R-:W-:Y:S02]  /*1230*/  USHF.R.U32.HI UR16, URZ, 0x1a, UR5 ;  /* 0x0000001aff107899 */ /* 0x000fe40008011605 */
[----:B------:R-:W-:Y:S02]  /*1240*/  ULOP3.LUT UR26, UR26, 0x60000000, URZ, 0xc0, !UPT ;  /* 0x600000001a1a7892 */ /* 0x000fe4000f8ec0ff */
[----:B------:R-:W-:-:S02]  /*1250*/  ULOP3.LUT UR44, UR44, 0x60000000, URZ, 0xc0, !UPT ;  /* 0x600000002c2c7892 */ /* 0x000fc4000f8ec0ff */
[----:B------:R-:W-:Y:S02]  /*1260*/  ULOP3.LUT UR40, UR40, 0x60000000, URZ, 0xc0, !UPT ;  /* 0x6000000028287892 */ /* 0x000fe4000f8ec0ff */
[----:B------:R-:W-:Y:S02]  /*1270*/  ULOP3.LUT UR38, UR38, 0x60000000, URZ, 0xc0, !UPT ;  /* 0x6000000026267892 */ /* 0x000fe4000f8ec0ff */
[----:B------:R-:W-:Y:S02]  /*1280*/  ULOP3.LUT UR50, UR26, 0x30, UR50, 0xf8, !UPT ;  /* 0x000000301a327892 */ /* 0x000fe4000f8ef832 */
[----:B------:R-:W-:Y:S02]  /*1290*/  ULOP3.LUT UR44, UR44, 0x30, UR18, 0xf8, !UPT ;  /* 0x000000302c2c7892 */ /* 0x000fe4000f8ef812 */
[----:B------:R-:W-:Y:S02]  /*12a0*/  ULOP3.LUT UR40, UR40, 0x30, UR17, 0xf8, !UPT ;  /* 0x0000003028287892 */ /* 0x000fe4000f8ef811 */
[----:B------:R-:W-:-:S02]  /*12b0*/  ULOP3.LUT UR38, UR38, 0x30, UR16, 0xf8, !UPT ;  /* 0x0000003026267892 */ /* 0x000fc4000f8ef810 */
[----:B------:R-:W-:Y:S02]  /*12c0*/  ULOP3.LUT UR51, UR50, UR39, URZ, 0xfc, !UPT ;  /* 0x0000002732337292 */ /* 0x000fe4000f8efcff */
[----:B------:R-:W-:Y:S02]  /*12d0*/  ULOP3.LUT UR45, UR44, UR39, URZ, 0xfc, !UPT ;  /* 0x000000272c2d7292 */ /* 0x000fe4000f8efcff */
[----:B------:R-:W-:Y:S02]  /*12e0*/  ULOP3.LUT UR41, UR40, UR39, URZ, 0xfc, !UPT ;  /* 0x0000002728297292 */ /* 0x000fe4000f8efcff */
[----:B------:R-:W-:Y:S01]  /*12f0*/  ULOP3.LUT UR39, UR38, UR39, URZ, 0xfc, !UPT ;  /* 0x0000002726277292 */ /* 0x000fe2000f8efcff */
[----:B------:R-:W-:Y:S01]  /*1300*/  UMOV UR50, URZ ;  /* 0x000000ff00327c82 */ /* 0x000fe20008000000 */
[----:B------:R-:W-:Y:S01]  /*1310*/  UMOV UR44, URZ ;  /* 0x000000ff002c7c82 */ /* 0x000fe20008000000 */
[----:B------:R-:W-:Y:S01]  /*1320*/  UMOV UR40, URZ ;  /* 0x000000ff00287c82 */ /* 0x000fe20008000000 */
[----:B------:R-:W-:-:S08]  /*1330*/  UMOV UR38, URZ ;  /* 0x000000ff00267c82 */ /* 0x000fd00008000000 */
.L_x_16:
[----:B------:R-:W-:Y:S01]  /*1340*/  USHF.L.U32 UR16, UR34, 0x1f, URZ ;  /* 0x0000001f22107899 */ /* 0x000fe200080006ff */
[----:B------:R-:W-:Y:S01]  /*1350*/  SHF.L.U32 R2, R4, 0x1f, RZ ;  /* 0x0000001f04027819 */ /* 0x000fe200000006ff */
[----:B------:R-:W-:Y:S02]  /*1360*/  ULEA UR17, UR33, UR12, 0x3 ;  /* 0x0000000c21117291 */ /* 0x000fe4000f8e18ff */
[----:B------:R-:W-:Y:S02]  /*1370*/  UIADD3 UR27, UPT, UPT, UR35, UR27, URZ ;  /* 0x0000001b231b7290 */ /* 0x000fe4000fffe0ff */
[----:B----4-:R-:W-:Y:S01]  /*1380*/  MOV R0, UR16 ;  /* 0x0000001000007c02 */ /* 0x010fe20008000f00 */
[----:B------:R-:W-:-:S04]  /*1390*/  UPLOP3.LUT UP2, UPT, UPT, UPT, UPT, 0x40, 0x4 ;  /* 0x000000000004789c */ /* 0x000fc80003f4e870 */
[----:B-1---5:R1:W5:Y:S01]  /*13a0*/  SYNCS.PHASECHK.TRANS64.TRYWAIT P1, [UR17], R0 ;  /* 0x00000000ff0075a7 */ /* 0x0223620008021111 */
[----:B------:R-:W4:Y:S02]  /*13b0*/  SYNCS.PHASECHK.TRANS64.TRYWAIT P0, [UR12+0x48], R2 ;  /* 0x00004802ff0075a7 */ /* 0x000f24000800110c */
[----:B-1--45:R-:W-:Y:S05]  /*13c0*/  @!P0 BRA `(.L_x_12) ;  /* 0x0000001800208947 */ /* 0x032fea0003800000 */
.L_x_37:
[----:B------:R-:W-:-:S05]  /*13d0*/  UMOV UR31, URZ ;  /* 0x000000ff001f7c82 */ /* 0x000fca0008000000 */
.L_x_15:
[----:B------:R-:W-:Y:S02]  /*13e0*/  UIADD3 UR26, UPT, UPT, UR33, 0x1, URZ ;  /* 0x00000001211a7890 */ /* 0x000fe4000fffe0ff */
[----:B------:R-:W-:Y:S02]  /*13f0*/  UISETP.GT.U32.AND UP0, UPT, UR31, 0xe, UPT ;  /* 0x0000000e1f00788c */ /* 0x000fe4000bf04070 */
[----:B----4-:R-:W-:Y:S02]  /*1400*/  ULEA UR66, UR33, UR20, 0x6 ;  /* 0x0000001421427291 */ /* 0x010fe4000f8e30ff */
[----:B------:R-:W-:Y:S02]  /*1410*/  ULEA UR62, UR33, UR19, 0x7 ;  /* 0x00000013213e7291 */ /* 0x000fe4000f8e38ff */
[----:B------:R-:W-:Y:S01]  /*1420*/  ULEA UR54, UR33, UR25, 0xb ;  /* 0x0000001921367291 */ /* 0x000fe2000f8e58ff */
[----:B------:R-:W-:Y:S01]  /*1430*/  PLOP3.LUT P0, PT, PT, PT, UP0, 0x80, 0x8 ;  /* 0x000000000008781c */ /* 0x000fe20003f0f008 */
[----:B------:R-:W-:Y:S02]  /*1440*/  ULEA UR52, UR33, UR24, 0xa ;  /* 0x0000001821347291 */ /* 0x000fe4000f8e50ff */
[----:B------:R-:W-:Y:S02]  /*1450*/  ULEA UR17, UR33, UR12, 0x3 ;  /* 0x0000000c21117291 */ /* 0x000fe4000f8e18ff */
[----:B------:R-:W-:Y:S02]  /*1460*/  UISETP.NE.AND UP1, UPT, UR26, 0x4, UPT ;  /* 0x000000041a00788c */ /* 0x000fe4000bf25270 */
[----:B------:R-:W-:Y:S02]  /*1470*/  UIADD3 UR64, UPT, UPT, UR66, 0x20, URZ ;  /* 0x0000002042407890 */ /* 0x000fe4000fffe0ff */
        /* <DEDUP_REMOVED lines=10> */
[----:B------:R-:W-:Y:S02]  /*1520*/  USEL UR29, URZ, 0x1, UP1 ;  /* 0x00000001ff1d7887 */ /* 0x000fe40008800000 */
[----:B------:R-:W-:Y:S01]  /*1530*/  USEL UR33, UR26, URZ, UP1 ;  /* 0x000000ff1a217287 */ /* 0x000fe20008800000 */
[----:B------:R-:W-:Y:S01]  /*1540*/  UMOV UR67, 0x4008 ;  /* 0x0000400800437882 */ /* 0x000fe20000000000 */
        /* <DEDUP_REMOVED lines=10> */
[----:B-----5:R-:W-:Y:S05]  /*15f0*/  @P1 BRA `(.L_x_13) ;  /* 0x0000000000101947 */ /* 0x020fea0003800000 */
[----:B------:R-:W-:Y:S06]  /*1600*/  USHF.L.U32 UR26, UR34, 0x1f, URZ ;  /* 0x0000001f221a7899 */ /* 0x000fec00080006ff */
[----:B-1----:R-:W-:Y:S04]  /*1610*/  MOV R0, UR26 ;  /* 0x0000001a00007c02 */ /* 0x002fe80008000f00 */
[----:B------:R-:W1:Y:S02]  /*1620*/  SYNCS.PHASECHK.TRANS64.TRYWAIT P1, [UR17], R0 ;  /* 0x00000000ff0075a7 */ /* 0x000e640008021111 */
[----:B-1----:R-:W-:Y:S05]  /*1630*/  @!P1 BRA `(.L_x_14) ;  /* 0x0000001400a49947 */ /* 0x002fea0003800000 */
.L_x_13:
[----:B------:R-:W-:Y:S01]  /*1640*/  ULOP3.LUT UR34, UR34, UR29, URZ, 0x3c, !UPT ;  /* 0x0000001d22227292 */ /* 0x000fe2000f8e3cff */
[----:B------:R-:W-:Y:S01]  /*1650*/  PLOP3.LUT P1, PT, PT, PT, PT, 0x80, 0x8 ;  /* 0x000000000008781c */ /* 0x000fe20003f2f070 */
[----:B------:R-:W-:Y:S01]  /*1660*/  @!UP0 ULEA UR17, UR33, UR12, 0x3 ;  /* 0x0000000c21118291 */ /* 0x000fe2000f8e18ff */
[----:B------:R4:W-:Y:S01]  /*1670*/  UTCCP.T.S.4x32dp128bit tmem[UR36+0x100], gdesc[UR66] ;  /* 0x00010042240079e7 */ /* 0x0009e20009100000 */
[----:B------:R-:W-:Y:S01]  /*1680*/  UMOV UR70, UR16 ;  /* 0x0000001000467c82 */ /* 0x000fe20008000000 */
[----:B------:R-:W-:Y:S01]  /*1690*/  @!UP0 USHF.L.U32 UR16, UR34, 0x1f, URZ ;  /* 0x0000001f22108899 */ /* 0x000fe200080006ff */
[----:B------:R4:W-:Y:S01]  /*16a0*/  UTCCP.T.S.4x32dp128bit tmem[UR36+0x104], gdesc[UR64] ;  /* 0x00010440240079e7 */ /* 0x0009e20009100000 */
[----:B------:R4:W-:Y:S01]  /*16b0*/  UTCCP.T.S.4x32dp128bit tmem[UR36+0x108], gdesc[UR62] ;  /* 0x0001083e240079e7 */ /* 0x0009e20009100000 */
[----:B------:R4:W-:Y:S01]  /*16c0*/  UTCCP.T.S.4x32dp128bit tmem[UR36+0x10c], gdesc[UR60] ;  /* 0x00010c3c240079e7 */ /* 0x0009e20009100000 */
[----:B------:R4:W-:Y:S01]  /*16d0*/  UTCCP.T.S.4x32dp128bit tmem[UR36+0x110], gdesc[UR58] ;  /* 0x0001103a240079e7 */ /* 0x0009e20009100000 */
[----:B------:R4:W-:Y:S01]  /*16e0*/  UTCCP.T.S.4x32dp128bit tmem[UR36+0x114], gdesc[UR56] ;  /* 0x00011438240079e7 */ /* 0x0009e20009100000 */
[----:B------:R4:W-:Y:S01]  /*16f0*/  UTCOMMA gdesc[UR52], gdesc[UR54], tmem[UR36], tmem[UR50], idesc[UR51], tmem[UR10], UP2 ;  /* 0xc00a3236340075ea */ /* 0x0009e20009000024 */
[----:B------:R-:W-:Y:S01]  /*1700*/  UMOV UR68, UR32 ;  /* 0x0000002000447c82 */ /* 0x000fe20008000000 */
[----:B------:R-:W-:Y:S01]  /*1710*/  UMOV UR69, 0x40004040 ;  /* 0x4000404000457882 */ /* 0x000fe20000000000 */
[----:B-1----:R-:W-:Y:S01]  /*1720*/  MOV R0, UR16 ;  /* 0x0000001000007c02 */ /* 0x002fe20008000f00 */
[----:B------:R4:W-:Y:S01]  /*1730*/  UTCOMMA gdesc[UR46], gdesc[UR48], tmem[UR36], tmem[UR44], idesc[UR45], tmem[UR6], UPT ;  /* 0xc0062c302e0075ea */ /* 0x0009e2000b800024 */
[----:B------:R-:W-:Y:S01]  /*1740*/  UMOV UR71, 0x40004040 ;  /* 0x4000404000477882 */ /* 0x000fe20000000000 */
[----:B------:R-:W-:Y:S01]  /*1750*/  UMOV UR72, UR18 ;  /* 0x0000001200487c82 */ /* 0x000fe20008000000 */
[----:B------:R-:W-:Y:S01]  /*1760*/  UMOV UR73, 0x40004040 ;  /* 0x4000404000497882 */ /* 0x000fe20000000000 */
[----:B------:R4:W-:Y:S01]  /*1770*/  UTCOMMA gdesc[UR68], gdesc[UR42], tmem[UR36], tmem[UR40], idesc[UR41], tmem[UR8], UPT ;  /* 0xc008282a440075ea */ /* 0x0009e2000b800024 */
[----:B------:R4:W-:Y:S01]  /*1780*/  UTCOMMA gdesc[UR72], gdesc[UR70], tmem[UR36], tmem[UR38], idesc[UR39], tmem[UR4], UPT ;  /* 0xc0042646480075ea */ /* 0x0009e2000b800024 */
[----:B------:R4:W-:Y:S01]  /*1790*/  UTCBAR [UR30], URZ ;  /* 0x000000ff1e0073e9 */ /* 0x0009e200080000ff */
[----:B------:R4:W5:Y:S01]  /*17a0*/  @!P0 SYNCS.PHASECHK.TRANS64.TRYWAIT P1, [UR17], R0 ;  /* 0x00000000ff0085a7 */ /* 0x0009620008021111 */
[----:B------:R-:W-:Y:S02]  /*17b0*/  UIADD3 UR31, UPT, UPT, UR31, 0x1, URZ ;  /* 0x000000011f1f7890 */ /* 0x000fe4000fffe0ff */
[----:B------:R-:W-:Y:S02]  /*17c0*/  UPLOP3.LUT UP2, UPT, UPT, UPT, UPT, 0x80, 0x8 ;  /* 0x000000000008789c */ /* 0x000fe40003f4f070 */
[----:B------:R-:W-:Y:S09]  /*17d0*/  UISETP.NE.AND UP0, UPT, UR31, 0x10, UPT ;  /* 0x000000101f00788c */ /* 0x000ff2000bf05270 */
[----:B------:R-:W-:Y:S05]  /*17e0*/  BRA.U UP0, `(.L_x_15) ;  /* 0xfffffff900fc7547 */ /* 0x000fea000b83ffff */
[----:B------:R1:W-:Y:S01]  /*17f0*/  UTCBAR [UR28], URZ ;  /* 0x000000ff1c0073e9 */ /* 0x0003e200080000ff */
[----:B------:R-:W-:Y:S01]  /*1800*/  UISETP.GE.AND UP0, UPT, UR27, 0x200, UPT ;  /* 0x000002001b00788c */ /* 0x000fe2000bf06270 */
[----:B------:R-:W-:-:S08]  /*1810*/  LOP3.LUT R4, R4, 0x1, RZ, 0x3c, !PT ;  /* 0x0000000104047812 */ /* 0x000fd000078e3cff */
[----:B------:R-:W-:Y:S05]  /*1820*/  BRA.U !UP0, `(.L_x_16) ;  /* 0xfffffff908c47547 */ /* 0x000fea000b83ffff */
.L_x_11:
[----:B------:R-:W1:Y:S02]  /*1830*/  S2R R7, SR_CgaCtaId ;  /* 0x0000000000077919 */ /* 0x000e640000008800 */
[----:B-1--45:R-:W-:-:S04]  /*1840*/  LOP3.LUT R0, R7, 0x1, RZ, 0xc0, !PT ;  /* 0x0000000107007812 */ /* 0x032fc800078ec0ff */
[----:B------:R-:W-:-:S13]  /*1850*/  ISETP.NE.U32.AND P0, PT, R0, 0x1, PT ;  /* 0x000000010000780c */ /* 0x000fda0003f05070 */
[----:B------:R-:W-:Y:S05]  /*1860*/  @!P0 BRA `(.L_x_10) ;  /* 0x0000000000148947 */ /* 0x000fea0003800000 */
[----:B------:R-:W-:Y:S01]  /*1870*/  MOV R0, 0x400 ;  /* 0x0000040000007802 */ /* 0x000fe20000000f00 */
[----:B------:R-:W-:-:S03]  /*1880*/  IMAD.U32 R6, R4, -0x80000000, RZ ;  /* 0x8000000004067824 */ /* 0x000fc600078e00ff */
[----:B------:R-:W-:-:S04]  /*1890*/  LEA R9, R7, R0, 0x18 ;  /* 0x0000000007097211 */ /* 0x000fc800078ec0ff */
[----:B------:R-:W1:Y:S02]  /*18a0*/  SYNCS.PHASECHK.TRANS64.TRYWAIT P0, [R9+URZ+0x48], R6 ;  /* 0x00004806090075a7 */ /* 0x000e6400080011ff */
[----:B-1----:R-:W-:Y:S05]  /*18b0*/  @!P0 BRA `(.L_x_17) ;  /* 0x0000001400248947 */ /* 0x002fea0003800000 */
.L_x_10:
[----:B------:R-:W-:-:S13]  /*18c0*/  ISETP.GT.AND P0, PT, R5, 0x3, PT ;  /* 0x000000030500780c */ /* 0x000fda0003f04270 */
[----:B-1234-:R-:W-:Y:S05]  /*18d0*/  @P0 EXIT ;  /* 0x000000000000094d */ /* 0x01efea0003800000 */
[----:B------:R-:W-:Y:S05]  /*18e0*/  BRA.U !UP4, `(.L_x_18) ;  /* 0x000000010cb87547 */ /* 0x000fea000b800000 */
[----:B------:R-:W1:Y:S01]  /*18f0*/  S2UR UR6, SR_CgaCtaId ;  /* 0x00000000000679c3 */ /* 0x000e620000008800 */
[----:B------:R-:W-:Y:S01]  /*1900*/  NOP ;  /* 0x0000000000007918 */ /* 0x000fe20000000000 */
[----:B------:R-:W-:Y:S01]  /*1910*/  UMOV UR4, 0x40 ;  /* 0x0000004000047882 */ /* 0x000fe20000000000 */
[----:B------:R-:W-:Y:S01]  /*1920*/  UMOV UR5, 0x400 ;  /* 0x0000040000057882 */ /* 0x000fe20000000000 */
[----:B-1----:R-:W-:Y:S02]  /*1930*/  ULEA UR4, UR6, UR4, 0x18 ;  /* 0x0000000406047291 */ /* 0x002fe4000f8ec0ff */
[----:B------:R-:W-:-:S07]  /*1940*/  ULEA UR5, UR6, UR5, 0x18 ;  /* 0x0000000506057291 */ /* 0x000fce000f8ec0ff */
[----:B-----5:R-:W1:Y:S02]  /*1950*/  LDS.U8 R0, [UR4] ;  /* 0x00000004ff007984 */ /* 0x020e640008000000 */
[----:B-1----:R-:W-:-:S13]  /*1960*/  ISETP.NE.AND P0, PT, R0, RZ, PT ;  /* 0x000000ff0000720c */ /* 0x002fda0003f05270 */
[----:B------:R-:W-:Y:S05]  /*1970*/  @P0 BRA `(.L_x_19) ;  /* 0x00000000007c0947 */ /* 0x000fea0003800000 */
[----:B------:R-:W-:-:S13]  /*1980*/  ELECT P0, URZ, PT ;  /* 0x0000000000ff782f */ /* 0x000fda0003800000 */
[----:B------:R-:W-:Y:S05]  /*1990*/  @!P0 BRA `(.L_x_20) ;  /* 0x0000000000848947 */ /* 0x000fea0003800000 */
[----:B------:R-:W-:Y:S01]  /*19a0*/  UMOV UR4, 0x10 ;  /* 0x0000001000047882 */ /* 0x000fe20000000000 */
[----:B------:R-:W-:-:S04]  /*19b0*/  IMAD.MOV.U32 R2, RZ, RZ, 0xffff ;  /* 0x0000ffffff027424 */ /* 0x000fc800078e00ff */
[----:B------:R-:W-:Y:S04]  /*19c0*/  DEPBAR.LE SB1, 0x36 ;  /* 0x00009d800000791a */ /* 0x000fe80000000000 */
[----:B------:R-:W1:Y:S02]  /*19d0*/  UTCATOMSWS.FIND_AND_SET.ALIGN UP0, UR4, UR4 ;  /* 0x00000004000475e3 */ /* 0x000e640008000800 */
[----:B-1----:R-:W-:Y:S01]  /*19e0*/  PLOP3.LUT P0, PT, PT, PT, UP0, 0x80, 0x8 ;  /* 0x000000000008781c */ /* 0x002fe20003f0f008 */
[----:B------:R-:W-:-:S03]  /*19f0*/  IMAD.U32 R7, RZ, RZ, UR4 ;  /* 0x00000004ff077e24 */ /* 0x000fc6000f8e00ff */
[----:B------:R-:W-:-:S04]  /*1a00*/  SEL R0, RZ, 0xffffffff, !P0 ;  /* 0xffffffffff007807 */ /* 0x000fc80004000000 */
[----:B------:R-:W-:Y:S01]  /*1a10*/  ISETP.NE.AND P0, PT, R0, RZ, PT ;  /* 0x000000ff0000720c */ /* 0x000fe20003f05270 */
[----:B------:R-:W-:-:S12]  /*1a20*/  IMAD.MOV.U32 R0, RZ, RZ, 0x1 ;  /* 0x00000001ff007424 */ /* 0x000fd800078e00ff */
[----:B------:R-:W-:Y:S05]  /*1a30*/  @P0 BRA `(.L_x_21) ;  /* 0x0000000000240947 */ /* 0x000fea0003800000 */
.L_x_22:
[----:B------:R-:W-:Y:S05]  /*1a40*/  NANOSLEEP 0x64 ;  /* 0x000000640000795d */ /* 0x000fea0003800000 */
[----:B------:R-:W-:-:S05]  /*1a50*/  UMOV UR4, 0x10 ;  /* 0x0000001000047882 */ /* 0x000fca0000000000 */
[----:B------:R-:W-:Y:S04]  /*1a60*/  DEPBAR.LE SB1, 0x36 ;  /* 0x00009d800000791a */ /* 0x000fe80000000000 */
[----:B------:R-:W1:Y:S02]  /*1a70*/  UTCATOMSWS.FIND_AND_SET.ALIGN UP0, UR4, UR4 ;  /* 0x00000004000475e3 */ /* 0x000e640008000800 */
[----:B-1----:R-:W-:Y:S01]  /*1a80*/  PLOP3.LUT P0, PT, PT, PT, UP0, 0x80, 0x8 ;  /* 0x000000000008781c */ /* 0x002fe20003f0f008 */
[----:B------:R-:W-:-:S03]  /*1a90*/  IMAD.U32 R7, RZ, RZ, UR4 ;  /* 0x00000004ff077e24 */ /* 0x000fc6000f8e00ff */
[----:B------:R-:W-:-:S04]  /*1aa0*/  SEL R4, RZ, 0xffffffff, !P0 ;  /* 0xffffffffff047807 */ /* 0x000fc80004000000 */
[----:B------:R-:W-:-:S13]  /*1ab0*/  ISETP.NE.AND P0, PT, R4, RZ, PT ;  /* 0x000000ff0400720c */ /* 0x000fda0003f05270 */
[----:B------:R-:W-:Y:S05]  /*1ac0*/  @!P0 BRA `(.L_x_22) ;  /* 0xfffffffc00dc8947 */ /* 0x000fea000383ffff */
.L_x_21:
[C---:B------:R-:W-:Y:S01]  /*1ad0*/  VIADD R5, R7.reuse, 0x10 ;  /* 0x0000001007057836 */ /* 0x040fe20000000000 */
[----:B------:R-:W-:Y:S01]  /*1ae0*/  UMOV UR4, 0x50 ;  /* 0x0000005000047882 */ /* 0x000fe20000000000 */
[----:B------:R-:W-:Y:S01]  /*1af0*/  SHF.L.U32 R2, R2, R7, RZ ;  /* 0x0000000702027219 */ /* 0x000fe200000006ff */
[----:B------:R-:W-:Y:S01]  /*1b00*/  ULEA UR4, UR6, UR4, 0x18 ;  /* 0x0000000406047291 */ /* 0x000fe2000f8ec0ff */
[----:B------:R-:W-:Y:S01]  /*1b10*/  IMAD.SHL.U32 R7, R7, 0x20, RZ ;  /* 0x0000002007077824 */ /* 0x000fe200078e00ff */
[----:B------:R-:W-:-:S04]  /*1b20*/  SHF.L.U32 R5, R0, R5, RZ ;  /* 0x0000000500057219 */ /* 0x000fc800000006ff */
[----:B------:R-:W-:-:S05]  /*1b30*/  LOP3.LUT R2, R5, R2, RZ, 0xfc, !PT ;  /* 0x0000000205027212 */ /* 0x000fca00078efcff */
[----:B------:R1:W-:Y:S04]  /*1b40*/  ATOMS.OR RZ, [UR4], R2 ;  /* 0x00000002ffff798c */ /* 0x0003e8000b000004 */
[----:B------:R1:W-:Y:S01]  /*1b50*/  STS [UR5+0x58], R7 ;  /* 0x00005807ff007988 */ /* 0x0003e20008000805 */
[----:B------:R-:W-:Y:S05]  /*1b60*/  BRA `(.L_x_20) ;  /* 0x0000000000107947 */ /* 0x000fea0003800000 */
.L_x_19:
[----:B------:R-:W-:Y:S02]  /*1b70*/  MOV R0, 0xffffffff ;  /* 0xffffffff00007802 */ /* 0x000fe40000000f00 */
[----:B------:R-:W-:-:S03]  /*1b80*/  MOV R4, 0x1bb0 ;  /* 0x00001bb000047802 */ /* 0x000fc60000000f00 */
[----:B------:R1:W-:Y:S04]  /*1b90*/  STS [UR5+0x58], R0 ;  /* 0x00005800ff007988 */ /* 0x0003e80008000805 */
[----:B-1----:R-:W-:Y:S05]  /*1ba0*/  CALL.REL.NOINC `($__internal_1_$__cuda_sm10x_tcgen05_guardrail_trap_phase_invalid_during_alloc) ;  /* 0x0000001000a87944 */ /* 0x002fea0003c00000 */
.L_x_20:
[----:B------:R-:W-:Y:S05]  /*1bb0*/  WARPSYNC.ALL ;  /* 0x0000000000007948 */ /* 0x000fea0003800000 */
[----:B------:R-:W-:Y:S01]  /*1bc0*/  NOP ;  /* 0x0000000000007918 */ /* 0x000fe20000000000 */
.L_x_18:
[----:B------:R-:W2:Y:S08]  /*1bd0*/  S2UR UR17, SR_CgaCtaId ;  /* 0x00000000001179c3 */ /* 0x000eb00000008800 */
[----:B------:R-:W-:Y:S06]  /*1be0*/  BAR.SYNC.DEFER_BLOCKING 0x3, 0xa0 ;  /* 0x00c2800000007b1d */ /* 0x000fec0000010000 */
[----:B------:R-:W-:-:S02]  /*1bf0*/  UMOV UR4, 0x400 ;  /* 0x0000040000047882 */ /* 0x000fc40000000000 */
[----:B------:R-:W3:Y:S01]  /*1c00*/  S2UR UR18, SR_CTAID.Z ;  /* 0x00000000001279c3 */ /* 0x000ee20000002700 */
[----:B--2---:R-:W-:Y:S02]  /*1c10*/  ULEA UR17, UR17, UR4, 0x18 ;  /* 0x0000000411117291 */ /* 0x004fe4000f8ec0ff */
[----:B---3--:R-:W-:-:S07]  /*1c20*/  UISETP.GT.U32.AND UP0, UPT, UR18, 0x1ff, UPT ;  /* 0x000001ff1200788c */ /* 0x008fce000bf04070 */
[----:B-----5:R-:W2:Y:S02]  /*1c30*/  LDS R0, [UR17+0x58] ;  /* 0x00005811ff007984 */ /* 0x020ea40008000800 */
[----:B--2---:R-:W-:Y:S01]  /*1c40*/  R2UR UR19, R0 ;  /* 0x00000000001372ca */ /* 0x004fe200000e0000 */
[----:B------:R-:W-:-:S14]  /*1c50*/  BRA.U UP0, `(.L_x_23) ;  /* 0x0000000d00107547 */ /* 0x000fdc000b800000 */
[----:B------:R-:W2:Y:S01]  /*1c60*/  LDCU.64 UR6, c[0x0][0x648] ;  /* 0x0000c900ff0677ac */ /* 0x000ea20008000a00 */
[----:B------:R-:W-:Y:S01]  /*1c70*/  SHF.R.U32.HI R0, RZ, 0x5, R3 ;  /* 0x00000005ff007819 */ /* 0x000fe20000011603 */
[----:B------:R-:W-:Y:S01]  /*1c80*/  IMAD.SHL.U32 R3, R3, 0x20, RZ ;  /* 0x0000002003037824 */ /* 0x000fe200078e00ff */
[----:B------:R-:W3:Y:S02]  /*1c90*/  LDCU UR8, c[0x0][0x658] ;  /* 0x0000cb00ff0877ac */ /* 0x000ee40008000800 */
[----:B------:R-:W-:Y:S02]  /*1ca0*/  R2UR UR10, R0 ;  /* 0x00000000000a72ca */ /* 0x000fe400000e0000 */
[----:B------:R-:W-:Y:S01]  /*1cb0*/  LOP3.LUT R3, R3, 0x3e0, RZ, 0xc0, !PT ;  /* 0x000003e003037812 */ /* 0x000fe200078ec0ff */
[----:B------:R-:W4:Y:S01]  /*1cc0*/  LDCU UR20, c[0x0][0x374] ;  /* 0x00006e80ff1477ac */ /* 0x000f220008000800 */
[----:B------:R-:W5:Y:S01]  /*1cd0*/  S2R R0, SR_LANEID ;  /* 0x0000000000007919 */ /* 0x000f620000000000 */
[----:B------:R-:W1:Y:S01]  /*1ce0*/  LDCU.64 UR30, c[0x0][0x348] ;  /* 0x00006900ff1e77ac */ /* 0x000e620008000a00 */
[----:B------:R-:W4:Y:S07]  /*1cf0*/  LDCU UR16, c[0x0][0x370] ;  /* 0x00006e00ff1077ac */ /* 0x000f2e0008000800 */
[----:B-1----:R-:W-:Y:S01]  /*1d00*/  IMAD.U32 R2, RZ, RZ, UR10 ;  /* 0x0000000aff027e24 */ /* 0x002fe2000f8e00ff */
[----:B--2---:R-:W-:-:S03]  /*1d10*/  UIMAD.WIDE.U32 UR4, UR18, UR7, URZ ;  /* 0x00000007120472a5 */ /* 0x004fc6000f8e00ff */
[----:B------:R-:W-:Y:S01]  /*1d20*/  IMAD R3, R2, 0x400, R3 ;  /* 0x0000040002037824 */ /* 0x000fe200078e0203 */
[----:B------:R-:W1:Y:S03]  /*1d30*/  LDCU UR12, c[0x0][0x378] ;  /* 0x00006f00ff0c77ac */ /* 0x000e660008000800 */
[----:B------:R-:W-:Y:S01]  /*1d40*/  VIADD R3, R3, UR17 ;  /* 0x0000001103037c36 */ /* 0x000fe20008000000 */
[----:B------:R-:W-:Y:S01]  /*1d50*/  UIADD3 UR4, UPT, UPT, UR18, -UR5, URZ ;  /* 0x8000000512047290 */ /* 0x000fe2000fffe0ff */
[----:B------:R-:W-:Y:S02]  /*1d60*/  UMOV UR24, 0x400 ;  /* 0x0000040000187882 */ /* 0x000fe40000000000 */
[C---:B------:R-:W-:Y:S01]  /*1d70*/  VIADD R2, R3.reuse, 0x410 ;  /* 0x0000041003027836 */ /* 0x040fe20000000000 */
[----:B------:R-:W-:Y:S01]  /*1d80*/  USHF.R.U32.HI UR4, URZ, UR23, UR4 ;  /* 0x00000017ff047299 */ /* 0x000fe20008011604 */
[----:B------:R-:W-:Y:S01]  /*1d90*/  VIADD R3, R3, 0x400 ;  /* 0x0000040003037836 */ /* 0x000fe20000000000 */
[----:B------:R-:W-:Y:S01]  /*1da0*/  UMOV UR25, 0x400 ;  /* 0x0000040000197882 */ /* 0x000fe20000000000 */
[----:B----4-:R-:W-:Y:S01]  /*1db0*/  UIMAD UR20, UR20, UR16, URZ ;  /* 0x00000010141472a4 */ /* 0x010fe2000f8e02ff */
[----:B------:R-:W-:Y:S01]  /*1dc0*/  SHF.R.U32.HI R37, RZ, 0x3, R2 ;  /* 0x00000003ff257819 */ /* 0x000fe20000011602 */
[----:B------:R-:W-:Y:S01]  /*1dd0*/  UIADD3 UR4, UPT, UPT, UR5, UR4, URZ ;  /* 0x0000000405047290 */ /* 0x000fe2000fffe0ff */
[----:B------:R-:W-:Y:S01]  /*1de0*/  SHF.R.U32.HI R36, RZ, 0x3, R3 ;  /* 0x00000003ff247819 */ /* 0x000fe20000011603 */
[----:B------:R-:W-:Y:S01]  /*1df0*/  UMOV UR28, 0x400 ;  /* 0x00000400001c7882 */ /* 0x000fe20000000000 */
[----:B------:R-:W-:Y:S01]  /*1e00*/  LOP3.LUT R37, R2, 0x10, R37, 0x78, !PT ;  /* 0x0000001002257812 */ /* 0x000fe200078e7825 */
[----:B------:R-:W-:Y:S01]  /*1e10*/  USHF.R.U32.HI UR4, URZ, UR22, UR4 ;  /* 0x00000016ff047299 */ /* 0x000fe20008011604 */
[----:B------:R-:W-:Y:S01]  /*1e20*/  LOP3.LUT R36, R3, 0x10, R36, 0x78, !PT ;  /* 0x0000001003247812 */ /* 0x000fe200078e7824 */
[----:B------:R-:W-:Y:S01]  /*1e30*/  IMAD.MOV.U32 R3, RZ, RZ, RZ ;  /* 0x000000ffff037224 */ /* 0x000fe200078e00ff */
[----:B------:R-:W2:Y:S01]  /*1e40*/  LDCU.64 UR26, c[0x0][0x358] ;  /* 0x00006b00ff1a77ac */ /* 0x000ea20008000a00 */
[----:B------:R-:W-:-:S02]  /*1e50*/  UIADD3 UR4, UPT, UPT, -UR4, URZ, URZ ;  /* 0x000000ff04047290 */ /* 0x000fc4000fffe1ff */
[----:B------:R-:W-:Y:S02]  /*1e60*/  ULEA UR16, UR10, UR19, 0x15 ;  /* 0x000000130a107291 */ /* 0x000fe4000f8ea8ff */
[----:B------:R-:W-:Y:S02]  /*1e70*/  UIMAD UR6, UR6, UR4, UR18 ;  /* 0x00000004060672a4 */ /* 0x000fe4000f8e0212 */
[----:B------:R-:W-:Y:S02]  /*1e80*/  ULEA UR17, UR10, UR17, 0x2 ;  /* 0x000000110a117291 */ /* 0x000fe4000f8e10ff */
[----:B---3--:R-:W-:Y:S02]  /*1e90*/  UIMAD.WIDE.U32 UR8, UR6, UR8, URZ ;  /* 0x00000008060872a5 */ /* 0x008fe4000f8e00ff */
[----:B-1----:R-:W-:Y:S01]  /*1ea0*/  UIMAD UR12, UR20, UR12, URZ ;  /* 0x0000000c140c72a4 */ /* 0x002fe2000f8e02ff */
[----:B------:R-:W1:Y:S01]  /*1eb0*/  LDCU.64 UR4, c[0x0][0x660] ;  /* 0x0000cc00ff0477ac */ /* 0x000e620008000a00 */
[----:B------:R-:W-:-:S04]  /*1ec0*/  UIADD3 UR7, UPT, UPT, UR6, -UR9, URZ ;  /* 0x8000000906077290 */ /* 0x000fc8000fffe0ff */
[----:B------:R-:W-:-:S04]  /*1ed0*/  USHF.R.U32.HI UR7, URZ, UR21, UR7 ;  /* 0x00000015ff077299 */ /* 0x000fc80008011607 */
[----:B------:R-:W-:-:S04]  /*1ee0*/  UIADD3 UR7, UPT, UPT, UR9, UR7, URZ ;  /* 0x0000000709077290 */ /* 0x000fc8000fffe0ff */
[----:B------:R-:W-:-:S04]  /*1ef0*/  USHF.R.U32.HI UR11, URZ, UR13, UR7 ;  /* 0x0000000dff0b7299 */ /* 0x000fc80008011607 */
[----:B-1----:R-:W-:-:S07]  /*1f00*/  UIMAD.WIDE.U32 UR8, UR11, UR5, URZ ;  /* 0x000000050b0872a5 */ /* 0x002fce000f8e00ff */
[----:B------:R-:W-:Y:S02]  /*1f10*/  UMOV UR7, UR9 ;  /* 0x0000000900077c82 */ /* 0x000fe40008000000 */
[----:B------:R-:W-:Y:S02]  /*1f20*/  UIADD3 UR5, UPT, UPT, UR11, -UR7, URZ ;  /* 0x800000070b057290 */ /* 0x000fe4000fffe0ff */
[----:B------:R-:W1:Y:S02]  /*1f30*/  S2UR UR9, SR_CgaCtaId ;  /* 0x00000000000979c3 */ /* 0x000e640000008800 */
[----:B------:R-:W-:-:S04]  /*1f40*/  USHF.R.U32.HI UR5, URZ, UR15, UR5 ;  /* 0x0000000fff057299 */ /* 0x000fc80008011605 */
[----:B------:R-:W-:Y:S02]  /*1f50*/  UIADD3 UR7, UPT, UPT, UR7, UR5, URZ ;  /* 0x0000000507077290 */ /* 0x000fe4000fffe0ff */
[----:B------:R-:W3:Y:S02]  /*1f60*/  S2UR UR8, SR_CgaCtaId ;  /* 0x00000000000879c3 */ /* 0x000ee40000008800 */
[----:B------:R-:W-:-:S03]  /*1f70*/  USHF.R.U32.HI UR7, URZ, UR14, UR7 ;  /* 0x0000000eff077299 */ /* 0x000fc60008011607 */
[----:B------:R-:W4:Y:S01]  /*1f80*/  LDCU UR5, c[0x0][0x654] ;  /* 0x0000ca80ff0577ac */ /* 0x000f220008000800 */
[----:B------:R-:W-:-:S04]  /*1f90*/  UIADD3 UR7, UPT, UPT, -UR7, URZ, URZ ;  /* 0x000000ff07077290 */ /* 0x000fc8000fffe1ff */
[----:B------:R-:W-:Y:S02]  /*1fa0*/  UIMAD UR4, UR4, UR7, UR11 ;  /* 0x00000007040472a4 */ /* 0x000fe4000f8e020b */
[----:B------:R-:W-:Y:S02]  /*1fb0*/  UIADD3 UR11, UPT, UPT, -UR11, URZ, URZ ;  /* 0x000000ff0b0b7290 */ /* 0x000fe4000fffe1ff */
[----:B-1----:R-:W-:Y:S02]  /*1fc0*/  ULEA UR9, UR9, UR24, 0x18 ;  /* 0x0000001809097291 */ /* 0x002fe4000f8ec0ff */
[----:B------:R-:W-:Y:S01]  /*1fd0*/  UIADD3 UR24, UP0, UPT, UR30, 0x240, URZ ;  /* 0x000002401e187890 */ /* 0x000fe2000ff1e0ff */
[----:B------:R-:W1:Y:S01]  /*1fe0*/  S2UR UR7, SR_CgaCtaId ;  /* 0x00000000000779c3 */ /* 0x000e620000008800 */
[----:B----4-:R-:W-:Y:S02]  /*1ff0*/  UIMAD UR6, UR5, UR11, UR6 ;  /* 0x0000000b050672a4 */ /* 0x010fe4000f8e0206 */
[----:B---3--:R-:W-:Y:S01]  /*2000*/  ULEA UR8, UR8, UR28, 0x18 ;  /* 0x0000001c08087291 */ /* 0x008fe2000f8ec0ff */
[----:B------:R-:W-:Y:S01]  /*2010*/  UMOV UR11, URZ ;  /* 0x000000ff000b7c82 */ /* 0x000fe20008000000 */
[----:B-1----:R-:W-:-:S02]  /*2020*/  ULEA UR7, UR7, UR25, 0x18 ;  /* 0x0000001907077291 */ /* 0x002fc4000f8ec0ff */
[----:B--2--5:R-:W-:-:S12]  /*2030*/  UIADD3.X UR25, UPT, UPT, URZ, UR31, URZ, UP0, !UPT ;  /* 0x0000001fff197290 */ /* 0x024fd800087fe4ff */
.L_x_29:
[----:B-1----:R-:W1:Y:S01]  /*2040*/  S2R R2, SR_CgaCtaId ;  /* 0x0000000000027919 */ /* 0x002e620000008800 */
[----:B------:R-:W-:Y:S01]  /*2050*/  MOV R5, 0x400 ;  /* 0x0000040000057802 */ /* 0x000fe20000000f00 */
[----:B------:R-:W-:Y:S01]  /*2060*/  IMAD.U32 R4, R3, -0x80000000, RZ ;  /* 0x8000000003047824 */ /* 0x000fe200078e00ff */
[----:B------:R-:W-:Y:S02]  /*2070*/  USHF.L.U32 UR6, UR6, 0x7, URZ ;  /* 0x0000000706067899 */ /* 0x000fe400080006ff */
[----:B------:R-:W-:Y:S01]  /*2080*/  USHF.L.U32 UR5, UR4, 0x8, URZ ;  /* 0x0000000804057899 */ /* 0x000fe200080006ff */
[----:B-1----:R-:W-:-:S04]  /*2090*/  LEA R5, R2, R5, 0x18 ;  /* 0x0000000502057211 */ /* 0x002fc800078ec0ff */
[----:B------:R-:W1:Y:S02]  /*20a0*/  SYNCS.PHASECHK.TRANS64.TRYWAIT P0, [R5+URZ+0x40], R4 ;  /* 0x00004004050075a7 */ /* 0x000e6400080011ff */
[----:B-1-3--:R-:W-:Y:S05]  /*20b0*/  @!P0 BRA `(.L_x_24) ;  /* 0x0000000c003c8947 */ /* 0x00afea0003800000 */
.L_x_41:
[----:B------:R-:W-:Y:S01]  /*20c0*/  USHF.L.U32 UR20, UR11, 0x3, URZ ;  /* 0x000000030b147899 */ /* 0x000fe200080006ff */
[----:B------:R-:W-:-:S03]  /*20d0*/  HFMA2 R2, -RZ, RZ, 0, 0 ;  /* 0x00000000ff027431 */ /* 0x000fc600000001ff */
[----:B------:R-:W-:-:S04]  /*20e0*/  UIMAD.WIDE UR28, UR20, 0x66666667, URZ ;  /* 0x66666667141c78a5 */ /* 0x000fc8000f8e02ff */
[----:B------:R-:W-:-:S03]  /*20f0*/  USHF.R.S32.HI UR4, URZ, 0x1, UR29 ;  /* 0x00000001ff047899 */ /* 0x000fc6000801141d */
[----:B------:R-:W-:Y:S01]  /*2100*/  UMOV UR28, URZ ;  /* 0x000000ff001c7c82 */ /* 0x000fe20008000000 */
[----:B------:R-:W-:-:S04]  /*2110*/  ULEA.HI UR4, UR29, UR4, URZ, 0x1 ;  /* 0x000000041d047291 */ /* 0x000fc8000f8f08ff */
[----:B------:R-:W-:-:S03]  /*2120*/  UIMAD UR29, UR4, -0x5, UR20 ;  /* 0xfffffffb041d78a4 */ /* 0x000fc6000f8e0214 */
[----:B------:R-:W-:-:S09]  /*2130*/  UMOV UR20, UR16 ;  /* 0x0000001000147c82 */ /* 0x000fd20008000000 */
.L_x_26:
[----:B-1----:R-:W1:Y:S02]  /*2140*/  LDTM.x32 R4, tmem[UR20] ;  /* 0x00000014000479ee */ /* 0x002e6400082c0000 */
[C---:B-1----:R-:W-:Y:S02]  /*2150*/  FMNMX.NAN R38, |R19|.reuse, |R35|, !PT ;  /* 0x4000002313267209 */ /* 0x042fe40007820200 */
[----:B------:R-:W-:Y:S02]  /*2160*/  F2FP.SATFINITE.E4M3.F32.PACK_AB_MERGE_C R19, R19, R18, RZ ;  /* 0x000000121313723e */ /* 0x000fe400048070ff */
[-C--:B------:R-:W-:Y:S02]  /*2170*/  FMNMX.NAN R39, |R18|, |R34|.reuse, !PT ;  /* 0x4000002212277209 */ /* 0x080fe40007820200 */
[----:B------:R-:W-:Y:S02]  /*2180*/  F2FP.SATFINITE.E4M3.F32.PACK_AB_MERGE_C R34, R35, R34, RZ ;  /* 0x000000222322723e */ /* 0x000fe400048070ff */
[----:B------:R-:W-:-:S02]  /*2190*/  F2FP.SATFINITE.E4M3.F32.PACK_AB_MERGE_C R18, R17, R16, RZ ;  /* 0x000000101112723e */ /* 0x000fc400048070ff */
[----:B------:R-:W-:Y:S02]  /*21a0*/  FMNMX.NAN R41, |R16|, |R32|, !PT ;  /* 0x4000002010297209 */ /* 0x000fe40007820200 */
[----:B------:R-:W-:Y:S02]  /*21b0*/  FMNMX.NAN R40, |R17|, |R33|, !PT ;  /* 0x4000002111287209 */ /* 0x000fe40007820200 */
[----:B------:R-:W-:Y:S02]  /*21c0*/  FMNMX.NAN R16, |R15|, |R31|, !PT ;  /* 0x4000001f0f107209 */ /* 0x000fe40007820200 */
[----:B------:R-:W-:Y:S02]  /*21d0*/  F2FP.SATFINITE.E4M3.F32.PACK_AB_MERGE_C R43, R13, R12, RZ ;  /* 0x0000000c0d2b723e */ /* 0x000fe400048070ff */
[----:B------:R-:W-:Y:S02]  /*21e0*/  FMNMX.NAN R35, |R12|, |R28|, !PT ;  /* 0x4000001c0c237209 */ /* 0x000fe40007820200 */
[----:B------:R-:W-:-:S02]  /*21f0*/  FMNMX3.NAN R38, |R11|, |R27|, R38, !PT ;  /* 0x4000001b0b267276 */ /* 0x000fc40007820226 */
[-C--:B------:R-:W-:Y:S02]  /*2200*/  FMNMX.NAN R17, |R14|, |R30|.reuse, !PT ;  /* 0x4000001e0e117209 */ /* 0x080fe40007820200 */
[----:B------:R-:W-:Y:S02]  /*2210*/  F2FP.SATFINITE.E4M3.F32.PACK_AB_MERGE_C R31, R31, R30, RZ ;  /* 0x0000001e1f1f723e */ /* 0x000fe400048070ff */
[----:B------:R-:W-:Y:S02]  /*2220*/  F2FP.SATFINITE.E4M3.F32.PACK_AB_MERGE_C R27, R27, R26, RZ ;  /* 0x0000001a1b1b723e */ /* 0x000fe400048070ff */
[----:B------:R-:W-:Y:S02]  /*2230*/  F2FP.SATFINITE.E4M3.F32.PACK_AB_MERGE_C R12, R25, R24, RZ ;  /* 0x00000018190c723e */ /* 0x000fe400048070ff */
[----:B------:R-:W-:Y:S02]  /*2240*/  F2FP.SATFINITE.E4M3.F32.PACK_AB_MERGE_C R33, R33, R32, RZ ;  /* 0x000000202121723e */ /* 0x000fe400048070ff */
[----:B------:R-:W-:-:S02]  /*2250*/  FMNMX.NAN R30, |R13|, |R29|, !PT ;  /* 0x4000001d0d1e7209 */ /* 0x000fc40007820200 */
[----:B------:R-:W-:Y:S02]  /*2260*/  F2FP.SATFINITE.E4M3.F32.PACK_AB_MERGE_C R32, R15, R14, RZ ;  /* 0x0000000e0f20723e */ /* 0x000fe400048070ff */
[----:B------:R-:W-:Y:S02]  /*2270*/  F2FP.SATFINITE.E4M3.F32.PACK_AB_MERGE_C R13, R11, R10, RZ ;  /* 0x0000000a0b0d723e */ /* 0x000fe400048070ff */
[----:B------:R-:W-:Y:S02]  /*2280*/  FMNMX3.NAN R39, |R10|, |R26|, R39, !PT ;  /* 0x4000001a0a277276 */ /* 0x000fe40007820227 */
[C---:B------:R-:W-:Y:S02]  /*2290*/  F2FP.SATFINITE.E4M3.F32.PACK_AB_MERGE_C R10, R9.reuse, R8, RZ ;  /* 0x00000008090a723e */ /* 0x040fe400048070ff */
[----:B------:R-:W-:Y:S02]  /*22a0*/  FMNMX3.NAN R40, |R9|, |R25|, R40, !PT ;  /* 0x4000001909287276 */ /* 0x000fe40007820228 */
[----:B------:R-:W-:-:S02]  /*22b0*/  FMNMX3.NAN R41, |R8|, |R24|, R41, !PT ;  /* 0x4000001808297276 */ /* 0x000fc40007820229 */
[----:B------:R-:W-:Y:S01]  /*22c0*/  PRMT R15, R18, 0x5410, R19 ;  /* 0x00005410120f7816 */ /* 0x000fe20000000013 */
[----:B------:R-:W-:Y:S01]  /*22d0*/  IMAD.U32 R18, RZ, RZ, UR29 ;  /* 0x0000001dff127e24 */ /* 0x000fe2000f8e00ff */
[----:B------:R-:W-:Y:S02]  /*22e0*/  PRMT R9, R12, 0x5410, R27 ;  /* 0x000054100c097816 */ /* 0x000fe4000000001b */
[----:B------:R-:W-:Y:S02]  /*22f0*/  F2FP.SATFINITE.E4M3.F32.PACK_AB_MERGE_C R19, R23, R22, RZ ;  /* 0x000000161713723e */ /* 0x000fe400048070ff */
[----:B------:R-:W-:Y:S02]  /*2300*/  F2FP.SATFINITE.E4M3.F32.PACK_AB_MERGE_C R8, R21, R20, RZ ;  /* 0x000000141508723e */ /* 0x000fe400048070ff */
[----:B------:R-:W-:Y:S02]  /*2310*/  F2FP.SATFINITE.E4M3.F32.PACK_AB_MERGE_C R25, R7, R6, RZ ;  /* 0x000000060719723e */ /* 0x000fe400048070ff */
[----:B------:R-:W-:-:S02]  /*2320*/  F2FP.SATFINITE.E4M3.F32.PACK_AB_MERGE_C R12, R5, R4, RZ ;  /* 0x00000004050c723e */ /* 0x000fc400048070ff */
[----:B------:R-:W-:Y:S02]  /*2330*/  F2FP.SATFINITE.E4M3.F32.PACK_AB_MERGE_C R28, R29, R28, RZ ;  /* 0x0000001c1d1c723e */ /* 0x000fe400048070ff */
[----:B------:R-:W-:Y:S01]  /*2340*/  PRMT R8, R8, 0x5410, R19 ;  /* 0x0000541008087816 */ /* 0x000fe20000000013 */
[----:B------:R-:W-:Y:S01]  /*2350*/  IMAD R19, R18, 0x1000, R36 ;  /* 0x0000100012137824 */ /* 0x000fe200078e0224 */
[----:B------:R-:W-:Y:S01]  /*2360*/  PRMT R13, R10, 0x5410, R13 ;  /* 0x000054100a0d7816 */ /* 0x000fe2000000000d */
[----:B------:R-:W-:Y:S01]  /*2370*/  IMAD R18, R18, 0x1000, R37 ;  /* 0x0000100012127824 */ /* 0x000fe200078e0225 */
[----:B------:R-:W-:Y:S02]  /*2380*/  PRMT R12, R12, 0x5410, R25 ;  /* 0x000054100c0c7816 */ /* 0x000fe40000000019 */
[----:B------:R-:W-:Y:S02]  /*2390*/  PRMT R14, R43, 0x5410, R32 ;  /* 0x000054102b0e7816 */ /* 0x000fe40000000020 */
[----:B------:R-:W-:-:S02]  /*23a0*/  PRMT R11, R33, 0x5410, R34 ;  /* 0x00005410210b7816 */ /* 0x000fc40000000022 */
[----:B------:R-:W-:Y:S01]  /*23b0*/  PRMT R10, R28, 0x5410, R31 ;  /* 0x000054101c0a7816 */ /* 0x000fe2000000001f */
[----:B------:R1:W-:Y:S01]  /*23c0*/  STS.128 [R19], R12 ;  /* 0x0000000c13007388 */ /* 0x0003e20000000c00 */
[----:B------:R-:W-:Y:S02]  /*23d0*/  FMNMX3.NAN R7, |R7|, |R23|, R16, !PT ;  /* 0x4000001707077276 */ /* 0x000fe40007820210 */
[----:B------:R-:W-:Y:S01]  /*23e0*/  FMNMX3.NAN R6, |R6|, |R22|, R17, !PT ;  /* 0x4000001606067276 */ /* 0x000fe20007820211 */
[----:B------:R1:W-:Y:S01]  /*23f0*/  STS.128 [R18], R8 ;  /* 0x0000000812007388 */ /* 0x0003e20000000c00 */
[----:B------:R-:W-:Y:S01]  /*2400*/  FMNMX3.NAN R5, |R5|, |R21|, R30, !PT ;  /* 0x4000001505057276 */ /* 0x000fe2000782021e */
[----:B------:R2:W-:Y:S06]  /*2410*/  MEMBAR.ALL.CTA ;  /* 0x0000000000007992 */ /* 0x0005ec0000008000 */
[----:B--2---:R-:W2:Y:S02]  /*2420*/  FENCE.VIEW.ASYNC.S ;  /* 0x00000000000073c6 */ /* 0x004ea40000000000 */
[----:B--2---:R-:W-:Y:S06]  /*2430*/  BAR.SYNC.DEFER_BLOCKING 0x2, 0x80 ;  /* 0x0082000000007b1d */ /* 0x004fec0000010000 */
[----:B------:R-:W-:Y:S05]  /*2440*/  BRA.U !UP4, `(.L_x_25) ;  /* 0x000000010c147547 */ /* 0x000fea000b800000 */
[----:B------:R-:W-:-:S04]  /*2450*/  ULEA UR4, UR29, UR9, 0xc ;  /* 0x000000091d047291 */ /* 0x000fc8000f8e60ff */
[----:B------:R-:W-:-:S09]  /*2460*/  UIADD3 UR4, UPT, UPT, UR4, 0x400, URZ ;  /* 0x0000040004047890 */ /* 0x000fd2000fffe0ff */
[----:B------:R2:W-:Y:S01]  /*2470*/  UTMASTG.2D [UR4], [UR24], desc[URZ] ;  /* 0x0000ff04180073b5 */ /* 0x0005e20008009000 */
[----:B------:R0:W-:Y:S01]  /*2480*/  UTMACMDFLUSH ;  /* 0x00000000000079b7 */ /* 0x0001e20000000000 */
[----:B--2---:R-:W-:-:S04]  /*2490*/  DEPBAR.LE SB0, 0x4 ;  /* 0x000081000000791a */ /* 0x004fc80000000000 */
.L_x_25:
[----:B------:R-:W-:Y:S01]  /*24a0*/  BAR.SYNC.DEFER_BLOCKING 0x2, 0x80 ;  /* 0x0082000000007b1d */ /* 0x000fe20000010000 */
[----:B------:R-:W-:Y:S01]  /*24b0*/  UIADD3 UR29, UPT, UPT, UR29, 0x1, URZ ;  /* 0x000000011d1d7890 */ /* 0x000fe2000fffe0ff */
[----:B------:R-:W-:Y:S01]  /*24c0*/  FMNMX.NAN R7, R38, R7, !PT ;  /* 0x0000000726077209 */ /* 0x000fe20007820000 */
[----:B------:R-:W-:Y:S01]  /*24d0*/  UIADD3 UR28, UPT, UPT, UR28, 0x1, URZ ;  /* 0x000000011c1c7890 */ /* 0x000fe2000fffe0ff */
[----:B------:R-:W-:Y:S01]  /*24e0*/  FMNMX3.NAN R4, |R4|, |R20|, R35, !PT ;  /* 0x4000001404047276 */ /* 0x000fe20007820223 */
[----:B------:R-:W-:Y:S01]  /*24f0*/  UISETP.NE.AND UP0, UPT, UR29, 0x5, UPT ;  /* 0x000000051d00788c */ /* 0x000fe2000bf05270 */
[----:B------:R-:W-:Y:S01]  /*2500*/  FMNMX.NAN R6, R39, R6, !PT ;  /* 0x0000000627067209 */ /* 0x000fe20007820000 */
[----:B------:R-:W-:Y:S01]  /*2510*/  UIADD3 UR20, UPT, UPT, UR20, 0x20, URZ ;  /* 0x0000002014147890 */ /* 0x000fe2000fffe0ff */
[----:B------:R-:W-:Y:S01]  /*2520*/  FMNMX3.NAN R5, R5, R40, R7, !PT ;  /* 0x0000002805057276 */ /* 0x000fe20007820007 */
[----:B------:R-:W-:Y:S01]  /*2530*/  USEL UR29, UR29, URZ, UP0 ;  /* 0x000000ff1d1d7287 */ /* 0x000fe20008000000 */
[----:B------:R-:W-:Y:S01]  /*2540*/  FMNMX3.NAN R4, R4, R41, R6, !PT ;  /* 0x0000002904047276 */ /* 0x000fe20007820006 */
[----:B------:R-:W-:-:S02]  /*2550*/  UISETP.NE.AND UP0, UPT, UR28, 0x8, UPT ;  /* 0x000000081c00788c */ /* 0x000fc4000bf05270 */
[----:B------:R-:W-:Y:S01]  /*2560*/  UIADD3 UR5, UPT, UPT, UR5, 0x20, URZ ;  /* 0x0000002005057890 */ /* 0x000fe2000fffe0ff */
[----:B------:R-:W-:-:S04]  /*2570*/  FMNMX3.NAN R5, R4, R5, RZ, !PT ;  /* 0x0000000504057276 */ /* 0x000fc800078200ff */
[----:B------:R-:W-:Y:S02]  /*2580*/  FMNMX R2, R5, R2, !PT ;  /* 0x0000000205027209 */ /* 0x000fe40007800000 */
[----:B------:R-:W-:Y:S05]  /*2590*/  BRA.U UP0, `(.L_x_26) ;  /* 0xfffffff900e87547 */ /* 0x000fea000b83ffff */
[----:B------:R-:W-:Y:S01]  /*25a0*/  CREDUX.MAX.S32 UR4, R2 ;  /* 0x00000000020472cc */ /* 0x000fe20000000200 */
[----:B------:R-:W-:Y:S01]  /*25b0*/  BSSY.RECONVERGENT B0, `(.L_x_27) ;  /* 0x000000c000007945 */ /* 0x000fe20003800200 */
[----:B------:R-:W-:-:S11]  /*25c0*/  ISETP.NE.AND P0, PT, R0, RZ, PT ;  /* 0x000000ff0000720c */ /* 0x000fd60003f05270 */
[----:B------:R-:W-:-:S05]  /*25d0*/  IMAD.U32 R2, RZ, RZ, UR4 ;  /* 0x00000004ff027e24 */ /* 0x000fca000f8e00ff */
[----:B------:R2:W-:Y:S01]  /*25e0*/  @!P0 STS [UR17+0x38400], R2 ;  /* 0x03840002ff008988 */ /* 0x0005e20008000811 */
[----:B------:R-:W-:Y:S01]  /*25f0*/  BAR.SYNC.DEFER_BLOCKING 0x2, 0x80 ;  /* 0x0082000000007b1d */ /* 0x000fe20000010000 */
[----:B------:R-:W-:-:S13]  /*2600*/  LOP3.LUT P0, RZ, R0, UR10, RZ, 0xfc, !PT ;  /* 0x0000000a00ff7c12 */ /* 0x000fda000f80fcff */
[----:B------:R-:W-:Y:S05]  /*2610*/  @P0 BRA `(.L_x_28) ;  /* 0x0000000000140947 */ /* 0x000fea0003800000 */
[----:B------:R-:W3:Y:S01]  /*2620*/  LDS.128 R4, [UR8+0x38400] ;  /* 0x03840008ff047984 */ /* 0x000ee20008000c00 */
[----:B-1----:R-:W1:Y:S01]  /*2630*/  LDC.64 R8, c[0x0][0x640] ;  /* 0x00019000ff087b82 */ /* 0x002e620000000a00 */
[----:B---3--:R-:W-:-:S04]  /*2640*/  FMNMX3 R4, R4, RZ, R5, !PT ;  /* 0x000000ff04047276 */ /* 0x008fc80007800005 */
[----:B------:R-:W-:-:S05]  /*2650*/  FMNMX3 R7, R4, R6, R7, !PT ;  /* 0x0000000604077276 */ /* 0x000fca0007800007 */
[----:B-1----:R3:W-:Y:S02]  /*2660*/  REDG.E.MAX.S32.STRONG.GPU desc[UR26][R8.64], R7 ;  /* 0x000000070800798e */ /* 0x0027e4000d12e31a */
.L_x_28:
[----:B------:R-:W-:Y:S05]  /*2670*/  BSYNC.RECONVERGENT B0 ;  /* 0x0000000000007941 */ /* 0x000fea0003800200 */
.L_x_27:
[----:B------:R-:W4:Y:S01]  /*2680*/  LDCU.64 UR4, c[0x0][0x648] ;  /* 0x0000c900ff0477ac */ /* 0x000f220008000a00 */
[----:B------:R-:W-:Y:S01]  /*2690*/  LOP3.LUT R3, R3, 0x1, RZ, 0x3c, !PT ;  /* 0x0000000103037812 */ /* 0x000fe200078e3cff */
[----:B------:R-:W-:Y:S01]  /*26a0*/  UIADD3 UR18, UPT, UPT, UR12, UR18, URZ ;  /* 0x000000120c127290 */ /* 0x000fe2000fffe0ff */
[----:B------:R-:W-:-:S03]  /*26b0*/  ELECT P0, URZ, PT ;  /* 0x0000000000ff782f */ /* 0x000fc60003800000 */
[----:B------:R-:W-:Y:S02]  /*26c0*/  UISETP.GE.AND UP0, UPT, UR18, 0x200, UPT ;  /* 0x000002001200788c */ /* 0x000fe4000bf06270 */
[----:B------:R-:W-:Y:S02]  /*26d0*/  UIADD3 UR11, UPT, UPT, UR11, 0x1, URZ ;  /* 0x000000010b0b7890 */ /* 0x000fe4000fffe0ff */
[----:B----4-:R-:W-:-:S06]  /*26e0*/  UIMAD.WIDE.U32 UR28, UR18, UR5, URZ ;  /* 0x00000005121c72a5 */ /* 0x010fcc000f8e00ff */
[----:B--2---:R-:W-:Y:S01]  /*26f0*/  @P0 IMAD.MOV.U32 R2, RZ, RZ, 0x1 ;  /* 0x00000001ff020424 */ /* 0x004fe200078e00ff */
[----:B------:R-:W2:Y:S03]  /*2700*/  LDCU UR5, c[0x0][0x658] ;  /* 0x0000cb00ff0577ac */ /* 0x000ea60008000800 */
[----:B------:R4:W-:Y:S01]  /*2710*/  @P0 SYNCS.ARRIVE.TRANS64.ART0 RZ, [UR7+0x48], R2 ;  /* 0x00004802ffff09a7 */ /* 0x0009e20008500007 */
[----:B------:R-:W-:-:S04]  /*2720*/  UIADD3 UR6, UPT, UPT, UR18, -UR29, URZ ;  /* 0x8000001d12067290 */ /* 0x000fc8000fffe0ff */
[----:B------:R-:W-:-:S04]  /*2730*/  USHF.R.U32.HI UR6, URZ, UR23, UR6 ;  /* 0x00000017ff067299 */ /* 0x000fc80008011606 */
[----:B------:R-:W-:-:S04]  /*2740*/  UIADD3 UR6, UPT, UPT, UR29, UR6, URZ ;  /* 0x000000061d067290 */ /* 0x000fc8000fffe0ff */
[----:B------:R-:W-:-:S04]  /*2750*/  USHF.R.U32.HI UR6, URZ, UR22, UR6 ;  /* 0x00000016ff067299 */ /* 0x000fc80008011606 */
[----:B------:R-:W-:-:S04]  /*2760*/  UIADD3 UR6, UPT, UPT, -UR6, URZ, URZ ;  /* 0x000000ff06067290 */ /* 0x000fc8000fffe1ff */
[----:B------:R-:W-:-:S04]  /*2770*/  UIMAD UR6, UR4, UR6, UR18 ;  /* 0x00000006040672a4 */ /* 0x000fc8000f8e0212 */
[----:B--2---:R-:W-:Y:S01]  /*2780*/  UIMAD.WIDE.U32 UR28, UR6, UR5, URZ ;  /* 0x00000005061c72a5 */ /* 0x004fe2000f8e00ff */
[----:B------:R-:W2:Y:S03]  /*2790*/  LDCU.64 UR4, c[0x0][0x660] ;  /* 0x0000cc00ff0477ac */ /* 0x000ea60008000a00 */
[----:B------:R-:W-:-:S04]  /*27a0*/  UIADD3 UR20, UPT, UPT, UR6, -UR29, URZ ;  /* 0x8000001d06147290 */ /* 0x000fc8000fffe0ff */
[----:B------:R-:W-:-:S04]  /*27b0*/  USHF.R.U32.HI UR20, URZ, UR21, UR20 ;  /* 0x00000015ff147299 */ /* 0x000fc80008011614 */
[----:B------:R-:W-:-:S04]  /*27c0*/  UIADD3 UR20, UPT, UPT, UR29, UR20, URZ ;  /* 0x000000141d147290 */ /* 0x000fc8000fffe0ff */
[----:B------:R-:W-:-:S04]  /*27d0*/  USHF.R.U32.HI UR28, URZ, UR13, UR20 ;  /* 0x0000000dff1c7299 */ /* 0x000fc80008011614 */
[----:B--2---:R-:W-:Y:S01]  /*27e0*/  UIMAD.WIDE.U32 UR30, UR28, UR5, URZ ;  /* 0x000000051c1e72a5 */ /* 0x004fe2000f8e00ff */
[----:B------:R-:W2:Y:S06]  /*27f0*/  LDCU UR5, c[0x0][0x654] ;  /* 0x0000ca80ff0577ac */ /* 0x000eac0008000800 */
[----:B------:R-:W-:Y:S02]  /*2800*/  UMOV UR29, UR31 ;  /* 0x0000001f001d7c82 */ /* 0x000fe40008000000 */
[----:B------:R-:W-:-:S04]  /*2810*/  UIADD3 UR20, UPT, UPT, UR28, -UR29, URZ ;  /* 0x8000001d1c147290 */ /* 0x000fc8000fffe0ff */
[----:B------:R-:W-:-:S04]  /*2820*/  USHF.R.U32.HI UR20, URZ, UR15, UR20 ;  /* 0x0000000fff147299 */ /* 0x000fc80008011614 */
[----:B------:R-:W-:Y:S02]  /*2830*/  UIADD3 UR29, UPT, UPT, UR29, UR20, URZ ;  /* 0x000000141d1d7290 */ /* 0x000fe4000fffe0ff */
[----:B------:R-:W-:Y:S02]  /*2840*/  UIADD3 UR20, UPT, UPT, -UR28, URZ, URZ ;  /* 0x000000ff1c147290 */ /* 0x000fe4000fffe1ff */
[----:B------:R-:W-:Y:S02]  /*2850*/  USHF.R.U32.HI UR29, URZ, UR14, UR29 ;  /* 0x0000000eff1d7299 */ /* 0x000fe4000801161d */
[----:B--2---:R-:W-:Y:S02]  /*2860*/  UIMAD UR6, UR5, UR20, UR6 ;  /* 0x00000014050672a4 */ /* 0x004fe4000f8e0206 */
[----:B------:R-:W-:-:S04]  /*2870*/  UIADD3 UR29, UPT, UPT, -UR29, URZ, URZ ;  /* 0x000000ff1d1d7290 */ /* 0x000fc8000fffe1ff */
[----:B------:R-:W-:Y:S01]  /*2880*/  UIMAD UR4, UR4, UR29, UR28 ;  /* 0x0000001d040472a4 */ /* 0x000fe2000f8e021c */
[----:B----4-:R-:W-:Y:S11]  /*2890*/  BRA.U !UP0, `(.L_x_29) ;  /* 0xfffffff508e87547 */ /* 0x010ff6000b83ffff */
.L_x_23:
[----:B------:R-:W-:Y:S01]  /*28a0*/  BAR.SYNC.DEFER_BLOCKING 0x2, 0x80 ;  /* 0x0082000000007b1d */ /* 0x000fe20000010000 */
[----:B------:R-:W-:-:S04]  /*28b0*/  ULOP3.LUT UR9, UR19, 0xffff, URZ, 0xc0, !UPT ;  /* 0x0000ffff13097892 */ /* 0x000fc8000f8ec0ff */
[----:B------:R-:W-:-:S03]  /*28c0*/  USHF.R.U32.HI UR9, URZ, 0x5, UR9 ;  /* 0x00000005ff097899 */ /* 0x000fc60008011609 */
[----:B------:R-:W2:Y:S01]  /*28d0*/  S2UR UR4, SR_CgaCtaId ;  /* 0x00000000000479c3 */ /* 0x000ea20000008800 */
[----:B------:R-:W-:Y:S01]  /*28e0*/  UMOV UR6, 0xffff ;  /* 0x0000ffff00067882 */ /* 0x000fe20000000000 */
[----:B------:R-:W-:Y:S02]  /*28f0*/  UIADD3 UR8, UPT, UPT, UR9, 0x10, URZ ;  /* 0x0000001009087890 */ /* 0x000fe4000fffe0ff */
[----:B------:R-:W-:Y:S01]  /*2900*/  USHF.L.U32 UR6, UR6, UR9, URZ ;  /* 0x0000000906067299 */ /* 0x000fe200080006ff */
[----:B------:R-:W-:Y:S01]  /*2910*/  NOP ;  /* 0x0000000000007918 */ /* 0x000fe20000000000 */
[----:B------:R-:W-:Y:S02]  /*2920*/  UMOV UR5, 0x50 ;  /* 0x0000005000057882 */ /* 0x000fe40000000000 */
[----:B--2---:R-:W-:-:S03]  /*2930*/  ULEA UR4, UR4, UR5, 0x18 ;  /* 0x0000000504047291 */ /* 0x004fc6000f8ec0ff */
[----:B------:R-:W-:Y:S02]  /*2940*/  UMOV UR5, 0x1 ;  /* 0x0000000100057882 */ /* 0x000fe40000000000 */
[----:B------:R-:W-:-:S04]  /*2950*/  USHF.L.U32 UR8, UR5, UR8, URZ ;  /* 0x0000000805087299 */ /* 0x000fc800080006ff */
[----:B------:R-:W2:Y:S01]  /*2960*/  LDS R0, [UR4] ;  /* 0x00000004ff007984 */ /* 0x000ea20008000800 */
[----:B------:R-:W-:-:S04]  /*2970*/  ULOP3.LUT UR8, UR8, UR6, URZ, 0xfc, !UPT ;  /* 0x0000000608087292 */ /* 0x000fc8000f8efcff */
[----:B------:R-:W-:Y:S01]  /*2980*/  ULOP3.LUT UR6, UR8, 0xffff, URZ, 0xc0, !UPT ;  /* 0x0000ffff08067892 */ /* 0x000fe2000f8ec0ff */
[----:B--2---:R-:W-:-:S13]  /*2990*/  R2UR UR7, R0 ;  /* 0x00000000000772ca */ /* 0x004fda00000e0000 */
[----:B------:R-:W-:-:S04]  /*29a0*/  ULOP3.LUT UR5, UR8, 0xffff, UR7, 0x80, !UPT ;  /* 0x0000ffff08057892 */ /* 0x000fc8000f8e8007 */
[----:B------:R-:W-:-:S09]  /*29b0*/  UISETP.NE.AND UP0, UPT, UR5, UR6, UPT ;  /* 0x000000060500728c */ /* 0x000fd2000bf05270 */
[----:B------:R-:W-:Y:S05]  /*29c0*/  BRA.U UP0, `(.L_x_30) ;  /* 0x00000001004c7547 */ /* 0x000fea000b800000 */
[----:B------:R-:W-:Y:S02]  /*29d0*/  USHF.R.U32.HI UR5, URZ, 0x10, UR8 ;  /* 0x00000010ff057899 */ /* 0x000fe40008011608 */
[----:B------:R-:W-:-:S04]  /*29e0*/  USHF.R.U32.HI UR6, URZ, 0x10, UR7 ;  /* 0x00000010ff067899 */ /* 0x000fc80008011607 */
[----:B------:R-:W-:-:S04]  /*29f0*/  ULOP3.LUT UR6, UR6, UR5, URZ, 0xc0, !UPT ;  /* 0x0000000506067292 */ /* 0x000fc8000f8ec0ff */
[----:B------:R-:W-:-:S09]  /*2a00*/  UISETP.NE.AND UP0, UPT, UR6, UR5, UPT ;  /* 0x000000050600728c */ /* 0x000fd2000bf05270 */
[----:B------:R-:W-:Y:S05]  /*2a10*/  BRA.U UP0, `(.L_x_31) ;  /* 0x00000001002c7547 */ /* 0x000fea000b800000 */
[----:B-1----:R-:W1:Y:S01]  /*2a20*/  S2R R2, SR_LANEID ;  /* 0x0000000000027919 */ /* 0x002e620000000000 */
[----:B------:R-:W-:Y:S01]  /*2a30*/  ULOP3.LUT UR8, URZ, UR8, URZ, 0x33, !UPT ;  /* 0x00000008ff087292 */ /* 0x000fe2000f8e33ff */
[----:B------:R-:W-:Y:S02]  /*2a40*/  VOTEU.ANY UR6, UPT, PT ;  /* 0x0000000000067886 */ /* 0x000fe400038e0100 */
[----:B------:R-:W-:-:S03]  /*2a50*/  UFLO.U32 UR6, UR6 ;  /* 0x00000006000672bd */ /* 0x000fc600080e0000 */
[----:B------:R-:W-:-:S04]  /*2a60*/  IMAD.U32 R0, RZ, RZ, UR8 ;  /* 0x00000008ff007e24 */ /* 0x000fc8000f8e00ff */
[----:B------:R-:W2:Y:S02]  /*2a70*/  REDUX UR5, R0 ;  /* 0x00000000000573c4 */ /* 0x000ea40000000000 */
[----:B------:R4:W-:Y:S01]  /*2a80*/  UTCATOMSWS.AND URZ, UR8 ;  /* 0x0000000800ff79e3 */ /* 0x0009e20008000000 */
[----:B-1----:R-:W-:Y:S02]  /*2a90*/  ISETP.EQ.U32.AND P0, PT, R2, UR6, PT ;  /* 0x0000000602007c0c */ /* 0x002fe4000bf02070 */
[----:B--2---:R-:W-:-:S11]  /*2aa0*/  MOV R2, UR5 ;  /* 0x0000000500027c02 */ /* 0x004fd60008000f00 */
[----:B------:R4:W-:Y:S01]  /*2ab0*/  @P0 ATOMS.AND RZ, [UR4], R2 ;  /* 0x00000002ffff098c */ /* 0x0009e2000a800004 */
[----:B------:R-:W-:Y:S05]  /*2ac0*/  BRA `(.L_x_32) ;  /* 0x0000000000147947 */ /* 0x000fea0003800000 */
.L_x_31:
[----:B-1----:R-:W-:Y:S02]  /*2ad0*/  MOV R2, 0x2af0 ;  /* 0x00002af000027802 */ /* 0x002fe40000000f00 */
[----:B---3--:R-:W-:Y:S05]  /*2ae0*/  CALL.REL.NOINC `($__internal_0_$__cuda_sm10x_tcgen05_guardrail_trap_col_being_dealloced_not_returned_by_alloc) ;  /* 0x0000000000cc7944 */ /* 0x008fea0003c00000 */
[----:B------:R-:W-:Y:S05]  /*2af0*/  BRA `(.L_x_32) ;  /* 0x0000000000087947 */ /* 0x000fea0003800000 */
.L_x_30:
[----:B-1----:R-:W-:Y:S02]  /*2b00*/  MOV R2, 0x2b20 ;  /* 0x00002b2000027802 */ /* 0x002fe40000000f00 */
[----:B---3--:R-:W-:Y:S05]  /*2b10*/  CALL.REL.NOINC `($__internal_2_$__cuda_sm10x_tcgen05_guardrail_trap_unallocated_columns_being_dealloced) ;  /* 0x0000000000d87944 */ /* 0x008fea0003c00000 */
.L_x_32:
[----:B------:R-:W-:Y:S01]  /*2b20*/  NOP ;  /* 0x0000000000007918 */ /* 0x000fe20000000000 */
[----:B------:R-:W-:-:S04]  /*2b30*/  DEPBAR.LE SB0, 0x0 ;  /* 0x000080000000791a */ /* 0x000fc80000000000 */
[----:B----4-:R-:W-:Y:S05]  /*2b40*/  EXIT ;  /* 0x000000000000794d */ /* 0x010fea0003800000 */
.L_x_6:
[----:B------:R-:W-:Y:S02]  /*2b50*/  MOV R6, UR4 ;  /* 0x0000000400067c02 */ /* 0x000fe40008000f00 */
[----:B------:R-:W-:Y:S02]  /*2b60*/  MOV R7, UR4 ;  /* 0x0000000400077c02 */ /* 0x000fe40008000f00 */
[----:B------:R-:W-:-:S07]  /*2b70*/  MOV R0, UR25 ;  /* 0x0000001900007c02 */ /* 0x000fce0008000f00 */
.L_x_33:
[----:B-1----:R1:W2:Y:S02]  /*2b80*/  SYNCS.PHASECHK.TRANS64.TRYWAIT P0, [R0+URZ+0x20], R7 ;  /* 0x00002007000075a7 */ /* 0x0022a400080011ff */
[----:B--2---:R-:W-:Y:S05]  /*2b90*/  @!P0 NANOSLEEP.SYNCS 0x989680 ;  /* 0x009896800000895d */ /* 0x004fea0003900000 */
[----:B------:R-:W2:Y:S02]  /*2ba0*/  @!P0 SYNCS.PHASECHK.TRANS64 P0, [R0+URZ+0x20], R7 ;  /* 0x00002007000085a7 */ /* 0x000ea400080010ff */
[----:B--2---:R-:W-:Y:S05]  /*2bb0*/  @!P0 BRA `(.L_x_33) ;  /* 0xfffffffc00f08947 */ /* 0x004fea000383ffff */
[----:B------:R-:W-:Y:S05]  /*2bc0*/  BRA `(.L_x_5) ;  /* 0xffffffdc00987947 */ /* 0x000fea000383ffff */
.L_x_9:
[----:B------:R-:W-:Y:S02]  /*2bd0*/  MOV R6, UR6 ;  /* 0x0000000600067c02 */ /* 0x000fe40008000f00 */
[----:B------:R-:W-:Y:S02]  /*2be0*/  MOV R7, UR6 ;  /* 0x0000000600077c02 */ /* 0x000fe40008000f00 */
[----:B------:R-:W-:-:S07]  /*2bf0*/  MOV R0, UR4 ;  /* 0x0000000400007c02 */ /* 0x000fce0008000f00 */
.L_x_34:
[----:B-1----:R1:W5:Y:S02]  /*2c00*/  SYNCS.PHASECHK.TRANS64.TRYWAIT P0, [R0+URZ+0x20], R7 ;  /* 0x00002007000075a7 */ /* 0x00236400080011ff */
[----:B-----5:R-:W-:Y:S05]  /*2c10*/  @!P0 NANOSLEEP.SYNCS 0x989680 ;  /* 0x009896800000895d */ /* 0x020fea0003900000 */
[----:B------:R-:W5:Y:S02]  /*2c20*/  @!P0 SYNCS.PHASECHK.TRANS64 P0, [R0+URZ+0x20], R7 ;  /* 0x00002007000085a7 */ /* 0x000f6400080010ff */
[----:B-----5:R-:W-:Y:S05]  /*2c30*/  @!P0 BRA `(.L_x_34) ;  /* 0xfffffffc00f08947 */ /* 0x020fea000383ffff */
[----:B------:R-:W-:Y:S05]  /*2c40*/  BRA `(.L_x_35) ;  /* 0xffffffe0008c7947 */ /* 0x000fea000383ffff */
.L_x_12:
[----:B------:R-:W-:Y:S02]  /*2c50*/  MOV R0, UR12 ;  /* 0x0000000c00007c02 */ /* 0x000fe40008000f00 */
[-C--:B------:R-:W-:Y:S02]  /*2c60*/  MOV R6, R2.reuse ;  /* 0x0000000200067202 */ /* 0x080fe40000000f00 */
[----:B------:R-:W-:-:S07]  /*2c70*/  MOV R7, R2 ;  /* 0x0000000200077202 */ /* 0x000fce0000000f00 */
.L_x_36:
[----:B-1----:R1:W4:Y:S02]  /*2c80*/  SYNCS.PHASECHK.TRANS64.TRYWAIT P0, [R0+URZ+0x48], R7 ;  /* 0x00004807000075a7 */ /* 0x00232400080011ff */
[----:B----4-:R-:W-:Y:S05]  /*2c90*/  @!P0 NANOSLEEP.SYNCS 0x989680 ;  /* 0x009896800000895d */ /* 0x010fea0003900000 */
[----:B------:R-:W4:Y:S02]  /*2ca0*/  @!P0 SYNCS.PHASECHK.TRANS64 P0, [R0+URZ+0x48], R7 ;  /* 0x00004807000085a7 */ /* 0x000f2400080010ff */
[----:B----4-:R-:W-:Y:S05]  /*2cb0*/  @!P0 BRA `(.L_x_36) ;  /* 0xfffffffc00f08947 */ /* 0x010fea000383ffff */
[----:B------:R-:W-:Y:S05]  /*2cc0*/  BRA `(.L_x_37) ;  /* 0xffffffe400c07947 */ /* 0x000fea000383ffff */
.L_x_14:
[----:B------:R-:W-:Y:S02]  /*2cd0*/  MOV R6, UR26 ;  /* 0x0000001a00067c02 */ /* 0x000fe40008000f00 */
[----:B------:R-:W-:Y:S02]  /*2ce0*/  MOV R7, UR26 ;  /* 0x0000001a00077c02 */ /* 0x000fe40008000f00 */
[----:B------:R-:W-:Y:S07]  /*2cf0*/  MOV R0, UR17 ;  /* 0x0000001100007c02 */ /* 0x000fee0008000f00 */
.L_x_38:
[----:B-1----:R1:W4:Y:S02]  /*2d00*/  SYNCS.PHASECHK.TRANS64.TRYWAIT P1, [R0+URZ], R7 ;  /* 0x00000007000075a7 */ /* 0x00232400080211ff */
[----:B----4-:R-:W-:Y:S05]  /*2d10*/  @!P1 NANOSLEEP.SYNCS 0x989680 ;  /* 0x009896800000995d */ /* 0x010fea0003900000 */
[----:B------:R-:W4:Y:S02]  /*2d20*/  @!P1 SYNCS.PHASECHK.TRANS64 P1, [R0+URZ], R7 ;  /* 0x00000007000095a7 */ /* 0x000f2400080210ff */
[----:B----4-:R-:W-:Y:S05]  /*2d30*/  @!P1 BRA `(.L_x_38) ;  /* 0xfffffffc00f09947 */ /* 0x010fea000383ffff */
[----:B------:R-:W-:Y:S05]  /*2d40*/  BRA `(.L_x_13) ;  /* 0xffffffe8003c7947 */ /* 0x000fea000383ffff */
.L_x_17:
[----:B------:R-:W-:-:S07]  /*2d50*/  MOV R7, R6 ;  /* 0x0000000600077202 */ /* 0x000fce0000000f00 */
.L_x_39:
[----:B-1----:R1:W4:Y:S02]  /*2d60*/  SYNCS.PHASECHK.TRANS64.TRYWAIT P0, [R9+URZ+0x48], R7 ;  /* 0x00004807090075a7 */ /* 0x00232400080011ff */
[----:B----4-:R-:W-:Y:S05]  /*2d70*/  @!P0 NANOSLEEP.SYNCS 0x989680 ;  /* 0x009896800000895d */ /* 0x010fea0003900000 */
[----:B------:R-:W4:Y:S02]  /*2d80*/  @!P0 SYNCS.PHASECHK.TRANS64 P0, [R9+URZ+0x48], R7 ;  /* 0x00004807090085a7 */ /* 0x000f2400080010ff */
[----:B----4-:R-:W-:Y:S05]  /*2d90*/  @!P0 BRA `(.L_x_39) ;  /* 0xfffffffc00f08947 */ /* 0x010fea000383ffff */
[----:B------:R-:W-:Y:S05]  /*2da0*/  BRA `(.L_x_10) ;  /* 0xffffffe800c47947 */ /* 0x000fea000383ffff */
.L_x_24:
[-C--:B------:R-:W-:Y:S02]  /*2db0*/  MOV R6, R4.reuse ;  /* 0x0000000400067202 */ /* 0x080fe40000000f00 */
[----:B------:R-:W-:-:S07]  /*2dc0*/  MOV R7, R4 ;  /* 0x0000000400077202 */ /* 0x000fce0000000f00 */
.L_x_40:
[----:B-1----:R1:W2:Y:S02]  /*2dd0*/  SYNCS.PHASECHK.TRANS64.TRYWAIT P0, [R5+URZ+0x40], R7 ;  /* 0x00004007050075a7 */ /* 0x0022a400080011ff */
[----:B--2---:R-:W-:Y:S05]  /*2de0*/  @!P0 NANOSLEEP.SYNCS 0x989680 ;  /* 0x009896800000895d */ /* 0x004fea0003900000 */
[----:B------:R-:W2:Y:S02]  /*2df0*/  @!P0 SYNCS.PHASECHK.TRANS64 P0, [R5+URZ+0x40], R7 ;  /* 0x00004007050085a7 */ /* 0x000ea400080010ff */
[----:B--2---:R-:W-:Y:S05]  /*2e00*/  @!P0 BRA `(.L_x_40) ;  /* 0xfffffffc00f08947 */ /* 0x004fea000383ffff */
[----:B------:R-:W-:Y:S05]  /*2e10*/  BRA `(.L_x_41) ;  /* 0xfffffff000a87947 */ /* 0x000fea000383ffff */
        .weak           $__internal_0_$__cuda_sm10x_tcgen05_guardrail_trap_col_being_dealloced_not_returned_by_alloc
        .type           $__internal_0_$__cuda_sm10x_tcgen05_guardrail_trap_col_being_dealloced_not_returned_by_alloc,@function
        .size           $__internal_0_$__cuda_sm10x_tcgen05_guardrail_trap_col_being_dealloced_not_returned_by_alloc,($__internal_1_$__cuda_sm10x_tcgen05_guardrail_trap_phase_invalid_during_alloc - $__internal_0_$__cuda_sm10x_tcgen05_guardrail_trap_col_being_dealloced_not_returned_by_alloc)
$__internal_0_$__cuda_sm10x_tcgen05_guardrail_trap_col_being_dealloced_not_returned_by_alloc:
[----:B------:R-:W-:Y:S05]  /*2e20*/  BPT.TRAP 0x1 ;  /* 0x000000040000795c */ /* 0x000fea0000300000 */
[----:B------:R-:W-:-:S04]  /*2e30*/  HFMA2 R3, -RZ, RZ, 0, 0 ;  /* 0x00000000ff037431 */ /* 0x000fc800000001ff */
[----:B------:R-:W-:Y:S05]  /*2e40*/  RET.REL.NODEC R2 `(kernel_cutlass_kernel_cudnngemm_amaxdense_blockscaled_gemm_persistent_amaxSm100BlockScaledPersistentDenseGemmKernel_object_at__TiledMMA_ThrLayoutVMNK11110000_PermutationMNK____MMAAtom_Thr_0) ;  /* 0xffffffd0026c7950 */ /* 0x000fea0003c3ffff */
        .weak           $__internal_1_$__cuda_sm10x_tcgen05_guardrail_trap_phase_invalid_during_alloc
        .type           $__internal_1_$__cuda_sm10x_tcgen05_guardrail_trap_phase_invalid_during_alloc,@function
        .size           $__internal_1_$__cuda_sm10x_tcgen05_guardrail_trap_phase_invalid_during_alloc,($__internal_2_$__cuda_sm10x_tcgen05_guardrail_trap_unallocated_columns_being_dealloced - $__internal_1_$__cuda_sm10x_tcgen05_guardrail_trap_phase_invalid_during_alloc)
$__internal_1_$__cuda_sm10x_tcgen05_guardrail_trap_phase_invalid_during_alloc:
[----:B------:R-:W-:Y:S05]  /*2e50*/  BPT.TRAP 0x1 ;  /* 0x000000040000795c */ /* 0x000fea0000300000 */
[----:B------:R-:W-:-:S04]  /*2e60*/  MOV R5, 0x0 ;  /* 0x0000000000057802 */ /* 0x000fc80000000f00 */
[----:B------:R-:W-:Y:S05]  /*2e70*/  RET.REL.NODEC R4 `(kernel_cutlass_kernel_cudnngemm_amaxdense_blockscaled_gemm_persistent_amaxSm100BlockScaledPersistentDenseGemmKernel_object_at__TiledMMA_ThrLayoutVMNK11110000_PermutationMNK____MMAAtom_Thr_0) ;  /* 0xffffffd004607950 */ /* 0x000fea0003c3ffff */
        .weak           $__internal_2_$__cuda_sm10x_tcgen05_guardrail_trap_unallocated_columns_being_dealloced
        .type           $__internal_2_$__cuda_sm10x_tcgen05_guardrail_trap_unallocated_columns_being_dealloced,@function
        .size           $__internal_2_$__cuda_sm10x_tcgen05_guardrail_trap_unallocated_columns_being_dealloced,(.L_x_45 - $__internal_2_$__cuda_sm10x_tcgen05_guardrail_trap_unallocated_columns_being_dealloced)
$__internal_2_$__cuda_sm10x_tcgen05_guardrail_trap_unallocated_columns_being_dealloced:
[----:B------:R-:W-:Y:S05]  /*2e80*/  BPT.TRAP 0x1 ;  /* 0x000000040000795c */ /* 0x000fea0000300000 */
[----:B------:R-:W-:-:S04]  /*2e90*/  HFMA2 R3, -RZ, RZ, 0, 0 ;  /* 0x00000000ff037431 */ /* 0x000fc800000001ff */
[----:B------:R-:W-:Y:S05]  /*2ea0*/  RET.REL.NODEC R2 `(kernel_cutlass_kernel_cudnngemm_amaxdense_blockscaled_gemm_persistent_amaxSm100BlockScaledPersistentDenseGemmKernel_object_at__TiledMMA_ThrLayoutVMNK11110000_PermutationMNK____MMAAtom_Thr_0) ;  /* 0xffffffd002547950 */ /* 0x000fea0003c3ffff */
.L_x_42:
[----:B------:R-:W-:-:S00]  /*2eb0*/  BRA `(.L_x_42) ;  /* 0xfffffffc00fc7947 */ /* 0x000fc0000383ffff */
[----:B------:R-:W-:-:S00]  /*2ec0*/  NOP ;  /* 0x0000000000007918 */ /* 0x000fc00000000000 */
        /* <DEDUP_REMOVED lines=11> */
.L_x_45:


//--------------------- .nv.shared.kernel_cutlass_kernel_cudnngemm_amaxdense_blockscaled_gemm_persistent_amaxSm100BlockScaledPersistentDenseGemmKernel_object_at__TiledMMA_ThrLayoutVMNK11110000_PermutationMNK____MMAAtom_Thr_0 --------------------------
	.section	.nv.shared.kernel_cutlass_kernel_cudnngemm_amaxdense_blockscaled_gemm_persistent_amaxSm100BlockScaledPersistentDenseGemmKernel_object_at__TiledMMA_ThrLayoutVMNK11110000_PermutationMNK____MMAAtom_Thr_0,"aw",@nobits
	.sectionflags	@""
	.align	1024
	.zero		1024


//--------------------- .nv.shared.reserved.0     --------------------------
	.section	.nv.shared.reserved.0,"aw",@nobits
	.align	8
	.weak		__nv_reservedSMEM_offset_0_alias
	.size		__nv_reservedSMEM_offset_0_alias, 0, 64
	.other		__nv_reservedSMEM_offset_0_alias,@"STO_CUDA_RESERVED_SHARED STV_DEFAULT"
__nv_reservedSMEM_offset_0_alias:
	.zero		0
.nv.shared.reserved.0:
	.zero		64
	.weak		__nv_reservedSMEM_allocation_phase
	.type		__nv_reservedSMEM_allocation_phase,@object
	.size		__nv_reservedSMEM_allocation_phase,(.L_0 - __nv_reservedSMEM_allocation_phase)
__nv_reservedSMEM_allocation_phase:
	.zero		1
.L_0:
	.zero		7
	.weak		__nv_reservedSMEM_devtool_atexit_pc
	.type		__nv_reservedSMEM_devtool_atexit_pc,@object
	.size		__nv_reservedSMEM_devtool_atexit_pc,(__nv_reservedSMEM_allocation_mask - __nv_reservedSMEM_devtool_atexit_pc)
__nv_reservedSMEM_devtool_atexit_pc:
	.zero		8
	.weak		__nv_reservedSMEM_allocation_mask
	.type		__nv_reservedSMEM_allocation_mask,@object
	.size		__nv_reservedSMEM_allocation_mask,(.L_2 - __nv_reservedSMEM_allocation_mask)
__nv_reservedSMEM_allocation_mask:
	.zero		4
.L_2:


//--------------------- .nv.constant0.kernel_cutlass_kernel_cudnngemm_amaxdense_blockscaled_gemm_persistent_amaxSm100BlockScaledPersistentDenseGemmKernel_object_at__TiledMMA_ThrLayoutVMNK11110000_PermutationMNK____MMAAtom_Thr_0 --------------------------
	.section	.nv.constant0.kernel_cutlass_kernel_cudnngemm_amaxdense_blockscaled_gemm_persistent_amaxSm100BlockScaledPersistentDenseGemmKernel_object_at__TiledMMA_ThrLayoutVMNK11110000_PermutationMNK____MMAAtom_Thr_0,"a",@progbits
	.sectionflags	@""
	.align	4
.nv.constant0.kernel_cutlass_kernel_cudnngemm_amaxdense_blockscaled_gemm_persistent_amaxSm100BlockScaledPersistentDenseGemmKernel_object_at__TiledMMA_ThrLayoutVMNK11110000_PermutationMNK____MMAAtom_Thr_0:
	.zero		1644


//--------------------- SYMBOLS --------------------------

	.type		.nv.reservedSmem.offset0,@object
	.size		.nv.reservedSmem.offset0,0x4
	.type		.nv.reservedSmem.cap,@object
	.size		.nv.reservedSmem.cap,0x4
